//
// Generated by NVIDIA NVVM Compiler
//
// Compiler Build ID: CL-36424714
// Cuda compilation tools, release 13.0, V13.0.88
// Based on NVVM 20.0.0
//

.version 9.0
.target sm_100
.address_size 64

	// .globl	_Z13inverseMatrixPdS_ii

.visible .entry _Z13inverseMatrixPdS_ii(
	.param .u64 .ptr .align 1 _Z13inverseMatrixPdS_ii_param_0,
	.param .u64 .ptr .align 1 _Z13inverseMatrixPdS_ii_param_1,
	.param .u32 _Z13inverseMatrixPdS_ii_param_2,
	.param .u32 _Z13inverseMatrixPdS_ii_param_3
)
{
	.reg .pred 	%p<14>;
	.reg .b32 	%r<116>;
	.reg .b64 	%rd<123>;
	.reg .b64 	%fd<87>;

	ld.param.u64 	%rd13, [_Z13inverseMatrixPdS_ii_param_0];
	ld.param.u64 	%rd14, [_Z13inverseMatrixPdS_ii_param_1];
	ld.param.u32 	%r64, [_Z13inverseMatrixPdS_ii_param_2];
	ld.param.u32 	%r65, [_Z13inverseMatrixPdS_ii_param_3];
	cvta.to.global.u64 	%rd1, %rd14;
	cvta.to.global.u64 	%rd2, %rd13;
	setp.lt.s32 	%p1, %r64, 1;
	@%p1 bra 	$L__BB0_19;
	mov.b32 	%r94, 0;
	mov.u32 	%r1, %tid.x;
$L__BB0_2:
	mul.lo.s32 	%r68, %r94, %r65;
	add.s32 	%r69, %r68, %r94;
	mul.wide.s32 	%rd15, %r69, 8;
	add.s64 	%rd3, %rd2, %rd15;
	add.s32 	%r70, %r68, %r1;
	mul.wide.u32 	%rd16, %r70, 8;
	add.s64 	%rd4, %rd2, %rd16;
	add.s64 	%rd5, %rd1, %rd16;
	mov.b32 	%r95, 0;
$L__BB0_3:
	setp.eq.s32 	%p2, %r95, %r94;
	@%p2 bra 	$L__BB0_6;
	ld.global.f64 	%fd1, [%rd3];
	setp.eq.f64 	%p3, %fd1, 0d0000000000000000;
	@%p3 bra 	$L__BB0_7;
	mul.lo.s32 	%r71, %r95, %r65;
	add.s32 	%r72, %r71, %r94;
	mul.wide.s32 	%rd17, %r72, 8;
	add.s64 	%rd18, %rd2, %rd17;
	ld.global.f64 	%fd2, [%rd18];
	div.rn.f64 	%fd3, %fd2, %fd1;
	ld.global.f64 	%fd4, [%rd4];
	mul.f64 	%fd5, %fd4, %fd3;
	add.s32 	%r73, %r71, %r1;
	mul.wide.u32 	%rd19, %r73, 8;
	add.s64 	%rd20, %rd2, %rd19;
	ld.global.f64 	%fd6, [%rd20];
	sub.f64 	%fd7, %fd6, %fd5;
	st.global.f64 	[%rd20], %fd7;
	ld.global.f64 	%fd8, [%rd5];
	mul.f64 	%fd9, %fd3, %fd8;
	add.s64 	%rd21, %rd1, %rd19;
	ld.global.f64 	%fd10, [%rd21];
	sub.f64 	%fd11, %fd10, %fd9;
	st.global.f64 	[%rd21], %fd11;
$L__BB0_6:
	add.s32 	%r95, %r95, 1;
	setp.ne.s32 	%p4, %r95, %r64;
	@%p4 bra 	$L__BB0_3;
$L__BB0_7:
	add.s32 	%r94, %r94, 1;
	setp.eq.s32 	%p5, %r94, %r64;
	@%p5 bra 	$L__BB0_8;
	bra.uni 	$L__BB0_2;
$L__BB0_8:
	and.b32  	%r3, %r64, 7;
	setp.lt.u32 	%p6, %r64, 8;
	mov.b32 	%r113, 0;
	@%p6 bra 	$L__BB0_11;
	and.b32  	%r113, %r64, 2147483640;
	neg.s32 	%r112, %r113;
	mul.lo.s32 	%r111, %r65, 7;
	shl.b32 	%r7, %r65, 3;
	mul.lo.s32 	%r110, %r65, 6;
	add.s64 	%rd6, %rd2, 40;
	mul.lo.s32 	%r109, %r65, 5;
	add.s64 	%rd7, %rd2, 32;
	shl.b32 	%r108, %r65, 2;
	add.s64 	%rd8, %rd2, 24;
	mul.lo.s32 	%r107, %r65, 3;
	add.s64 	%rd9, %rd2, 16;
	shl.b32 	%r106, %r65, 1;
	add.s64 	%rd10, %rd2, 8;
	add.s32 	%r13, %r7, 8;
	add.s32 	%r103, %r1, %r65;
	add.s32 	%r102, %r1, %r106;
	add.s32 	%r101, %r1, %r107;
	add.s32 	%r100, %r1, %r108;
	add.s32 	%r99, %r1, %r109;
	add.s32 	%r98, %r1, %r110;
	add.s32 	%r97, %r1, %r111;
	mov.b64 	%rd122, 0;
	mov.b32 	%r104, 0;
	mov.u32 	%r96, %r1;
	mov.u32 	%r105, %r65;
$L__BB0_10:
	.pragma "nounroll";
	cvt.s64.s32 	%rd23, %r111;
	add.s64 	%rd24, %rd122, %rd23;
	shl.b64 	%rd25, %rd24, 3;
	add.s64 	%rd26, %rd2, %rd25;
	cvt.s64.s32 	%rd27, %r110;
	add.s64 	%rd28, %rd122, %rd27;
	shl.b64 	%rd29, %rd28, 3;
	add.s64 	%rd30, %rd2, %rd29;
	cvt.s64.s32 	%rd31, %r109;
	add.s64 	%rd32, %rd122, %rd31;
	shl.b64 	%rd33, %rd32, 3;
	add.s64 	%rd34, %rd6, %rd33;
	cvt.s64.s32 	%rd35, %r108;
	add.s64 	%rd36, %rd122, %rd35;
	shl.b64 	%rd37, %rd36, 3;
	add.s64 	%rd38, %rd7, %rd37;
	cvt.s64.s32 	%rd39, %r107;
	add.s64 	%rd40, %rd122, %rd39;
	shl.b64 	%rd41, %rd40, 3;
	add.s64 	%rd42, %rd8, %rd41;
	cvt.s64.s32 	%rd43, %r106;
	add.s64 	%rd44, %rd122, %rd43;
	shl.b64 	%rd45, %rd44, 3;
	add.s64 	%rd46, %rd9, %rd45;
	cvt.s64.s32 	%rd47, %r105;
	add.s64 	%rd48, %rd122, %rd47;
	shl.b64 	%rd49, %rd48, 3;
	add.s64 	%rd50, %rd10, %rd49;
	mul.wide.s32 	%rd51, %r104, 8;
	add.s64 	%rd52, %rd2, %rd51;
	ld.global.f64 	%fd12, [%rd52];
	mul.wide.u32 	%rd53, %r96, 8;
	add.s64 	%rd54, %rd2, %rd53;
	ld.global.f64 	%fd13, [%rd54];
	div.rn.f64 	%fd14, %fd13, %fd12;
	st.global.f64 	[%rd54], %fd14;
	add.s64 	%rd55, %rd1, %rd53;
	ld.global.f64 	%fd15, [%rd55];
	div.rn.f64 	%fd16, %fd15, %fd12;
	st.global.f64 	[%rd55], %fd16;
	ld.global.f64 	%fd17, [%rd50];
	mul.wide.u32 	%rd56, %r103, 8;
	add.s64 	%rd57, %rd2, %rd56;
	ld.global.f64 	%fd18, [%rd57];
	div.rn.f64 	%fd19, %fd18, %fd17;
	st.global.f64 	[%rd57], %fd19;
	add.s64 	%rd58, %rd1, %rd56;
	ld.global.f64 	%fd20, [%rd58];
	div.rn.f64 	%fd21, %fd20, %fd17;
	st.global.f64 	[%rd58], %fd21;
	ld.global.f64 	%fd22, [%rd46];
	mul.wide.u32 	%rd59, %r102, 8;
	add.s64 	%rd60, %rd2, %rd59;
	ld.global.f64 	%fd23, [%rd60];
	div.rn.f64 	%fd24, %fd23, %fd22;
	st.global.f64 	[%rd60], %fd24;
	add.s64 	%rd61, %rd1, %rd59;
	ld.global.f64 	%fd25, [%rd61];
	div.rn.f64 	%fd26, %fd25, %fd22;
	st.global.f64 	[%rd61], %fd26;
	ld.global.f64 	%fd27, [%rd42];
	mul.wide.u32 	%rd62, %r101, 8;
	add.s64 	%rd63, %rd2, %rd62;
	ld.global.f64 	%fd28, [%rd63];
	div.rn.f64 	%fd29, %fd28, %fd27;
	st.global.f64 	[%rd63], %fd29;
	add.s64 	%rd64, %rd1, %rd62;
	ld.global.f64 	%fd30, [%rd64];
	div.rn.f64 	%fd31, %fd30, %fd27;
	st.global.f64 	[%rd64], %fd31;
	ld.global.f64 	%fd32, [%rd38];
	mul.wide.u32 	%rd65, %r100, 8;
	add.s64 	%rd66, %rd2, %rd65;
	ld.global.f64 	%fd33, [%rd66];
	div.rn.f64 	%fd34, %fd33, %fd32;
	st.global.f64 	[%rd66], %fd34;
	add.s64 	%rd67, %rd1, %rd65;
	ld.global.f64 	%fd35, [%rd67];
	div.rn.f64 	%fd36, %fd35, %fd32;
	st.global.f64 	[%rd67], %fd36;
	ld.global.f64 	%fd37, [%rd34];
	mul.wide.u32 	%rd68, %r99, 8;
	add.s64 	%rd69, %rd2, %rd68;
	ld.global.f64 	%fd38, [%rd69];
	div.rn.f64 	%fd39, %fd38, %fd37;
	st.global.f64 	[%rd69], %fd39;
	add.s64 	%rd70, %rd1, %rd68;
	ld.global.f64 	%fd40, [%rd70];
	div.rn.f64 	%fd41, %fd40, %fd37;
	st.global.f64 	[%rd70], %fd41;
	ld.global.f64 	%fd42, [%rd30+48];
	mul.wide.u32 	%rd71, %r98, 8;
	add.s64 	%rd72, %rd2, %rd71;
	ld.global.f64 	%fd43, [%rd72];
	div.rn.f64 	%fd44, %fd43, %fd42;
	st.global.f64 	[%rd72], %fd44;
	add.s64 	%rd73, %rd1, %rd71;
	ld.global.f64 	%fd45, [%rd73];
	div.rn.f64 	%fd46, %fd45, %fd42;
	st.global.f64 	[%rd73], %fd46;
	ld.global.f64 	%fd47, [%rd26+56];
	mul.wide.u32 	%rd74, %r97, 8;
	add.s64 	%rd75, %rd2, %rd74;
	ld.global.f64 	%fd48, [%rd75];
	div.rn.f64 	%fd49, %fd48, %fd47;
	st.global.f64 	[%rd75], %fd49;
	add.s64 	%rd76, %rd1, %rd74;
	ld.global.f64 	%fd50, [%rd76];
	div.rn.f64 	%fd51, %fd50, %fd47;
	st.global.f64 	[%rd76], %fd51;
	add.s32 	%r112, %r112, 8;
	add.s64 	%rd122, %rd122, 8;
	add.s32 	%r111, %r111, %r7;
	add.s32 	%r110, %r110, %r7;
	add.s32 	%r109, %r109, %r7;
	add.s32 	%r108, %r108, %r7;
	add.s32 	%r107, %r107, %r7;
	add.s32 	%r106, %r106, %r7;
	add.s32 	%r105, %r105, %r7;
	add.s32 	%r104, %r104, %r13;
	add.s32 	%r103, %r103, %r7;
	add.s32 	%r102, %r102, %r7;
	add.s32 	%r101, %r101, %r7;
	add.s32 	%r100, %r100, %r7;
	add.s32 	%r99, %r99, %r7;
	add.s32 	%r98, %r98, %r7;
	add.s32 	%r97, %r97, %r7;
	add.s32 	%r96, %r96, %r7;
	setp.ne.s32 	%p7, %r112, 0;
	@%p7 bra 	$L__BB0_10;
$L__BB0_11:
	setp.eq.s32 	%p8, %r3, 0;
	@%p8 bra 	$L__BB0_19;
	and.b32  	%r59, %r64, 3;
	setp.lt.u32 	%p9, %r3, 4;
	@%p9 bra 	$L__BB0_14;
	mul.lo.s32 	%r76, %r113, %r65;
	add.s32 	%r77, %r76, %r113;
	mul.wide.s32 	%rd77, %r77, 8;
	add.s64 	%rd78, %rd2, %rd77;
	ld.global.f64 	%fd52, [%rd78];
	add.s32 	%r78, %r76, %r1;
	mul.wide.u32 	%rd79, %r78, 8;
	add.s64 	%rd80, %rd2, %rd79;
	ld.global.f64 	%fd53, [%rd80];
	div.rn.f64 	%fd54, %fd53, %fd52;
	st.global.f64 	[%rd80], %fd54;
	add.s64 	%rd81, %rd1, %rd79;
	ld.global.f64 	%fd55, [%rd81];
	div.rn.f64 	%fd56, %fd55, %fd52;
	st.global.f64 	[%rd81], %fd56;
	add.s32 	%r79, %r76, %r65;
	cvt.s64.s32 	%rd82, %r79;
	cvt.u64.u32 	%rd83, %r113;
	add.s64 	%rd84, %rd82, %rd83;
	shl.b64 	%rd85, %rd84, 3;
	add.s64 	%rd86, %rd2, %rd85;
	ld.global.f64 	%fd57, [%rd86+8];
	add.s32 	%r80, %r78, %r65;
	mul.wide.u32 	%rd87, %r80, 8;
	add.s64 	%rd88, %rd2, %rd87;
	ld.global.f64 	%fd58, [%rd88];
	div.rn.f64 	%fd59, %fd58, %fd57;
	st.global.f64 	[%rd88], %fd59;
	add.s64 	%rd89, %rd1, %rd87;
	ld.global.f64 	%fd60, [%rd89];
	div.rn.f64 	%fd61, %fd60, %fd57;
	st.global.f64 	[%rd89], %fd61;
	add.s32 	%r81, %r79, %r65;
	cvt.s64.s32 	%rd90, %r81;
	add.s64 	%rd91, %rd90, %rd83;
	shl.b64 	%rd92, %rd91, 3;
	add.s64 	%rd93, %rd2, %rd92;
	ld.global.f64 	%fd62, [%rd93+16];
	add.s32 	%r82, %r80, %r65;
	mul.wide.u32 	%rd94, %r82, 8;
	add.s64 	%rd95, %rd2, %rd94;
	ld.global.f64 	%fd63, [%rd95];
	div.rn.f64 	%fd64, %fd63, %fd62;
	st.global.f64 	[%rd95], %fd64;
	add.s64 	%rd96, %rd1, %rd94;
	ld.global.f64 	%fd65, [%rd96];
	div.rn.f64 	%fd66, %fd65, %fd62;
	st.global.f64 	[%rd96], %fd66;
	add.s32 	%r83, %r81, %r65;
	cvt.s64.s32 	%rd97, %r83;
	add.s64 	%rd98, %rd97, %rd83;
	shl.b64 	%rd99, %rd98, 3;
	add.s64 	%rd100, %rd2, %rd99;
	ld.global.f64 	%fd67, [%rd100+24];
	add.s32 	%r84, %r82, %r65;
	mul.wide.u32 	%rd101, %r84, 8;
	add.s64 	%rd102, %rd2, %rd101;
	ld.global.f64 	%fd68, [%rd102];
	div.rn.f64 	%fd69, %fd68, %fd67;
	st.global.f64 	[%rd102], %fd69;
	add.s64 	%rd103, %rd1, %rd101;
	ld.global.f64 	%fd70, [%rd103];
	div.rn.f64 	%fd71, %fd70, %fd67;
	st.global.f64 	[%rd103], %fd71;
	add.s32 	%r113, %r113, 4;
$L__BB0_14:
	setp.eq.s32 	%p10, %r59, 0;
	@%p10 bra 	$L__BB0_19;
	setp.eq.s32 	%p11, %r59, 1;
	@%p11 bra 	$L__BB0_17;
	mul.lo.s32 	%r85, %r113, %r65;
	add.s32 	%r86, %r85, %r113;
	mul.wide.s32 	%rd104, %r86, 8;
	add.s64 	%rd105, %rd2, %rd104;
	ld.global.f64 	%fd72, [%rd105];
	add.s32 	%r87, %r85, %r1;
	mul.wide.u32 	%rd106, %r87, 8;
	add.s64 	%rd107, %rd2, %rd106;
	ld.global.f64 	%fd73, [%rd107];
	div.rn.f64 	%fd74, %fd73, %fd72;
	st.global.f64 	[%rd107], %fd74;
	add.s64 	%rd108, %rd1, %rd106;
	ld.global.f64 	%fd75, [%rd108];
	div.rn.f64 	%fd76, %fd75, %fd72;
	st.global.f64 	[%rd108], %fd76;
	add.s32 	%r88, %r85, %r65;
	cvt.s64.s32 	%rd109, %r88;
	cvt.s64.s32 	%rd110, %r113;
	add.s64 	%rd111, %rd109, %rd110;
	shl.b64 	%rd112, %rd111, 3;
	add.s64 	%rd113, %rd2, %rd112;
	ld.global.f64 	%fd77, [%rd113+8];
	add.s32 	%r89, %r87, %r65;
	mul.wide.u32 	%rd114, %r89, 8;
	add.s64 	%rd115, %rd2, %rd114;
	ld.global.f64 	%fd78, [%rd115];
	div.rn.f64 	%fd79, %fd78, %fd77;
	st.global.f64 	[%rd115], %fd79;
	add.s64 	%rd116, %rd1, %rd114;
	ld.global.f64 	%fd80, [%rd116];
	div.rn.f64 	%fd81, %fd80, %fd77;
	st.global.f64 	[%rd116], %fd81;
	add.s32 	%r113, %r113, 2;
$L__BB0_17:
	and.b32  	%r90, %r64, 1;
	setp.eq.b32 	%p12, %r90, 1;
	not.pred 	%p13, %p12;
	@%p13 bra 	$L__BB0_19;
	mul.lo.s32 	%r91, %r113, %r65;
	add.s32 	%r92, %r91, %r113;
	mul.wide.s32 	%rd117, %r92, 8;
	add.s64 	%rd118, %rd2, %rd117;
	ld.global.f64 	%fd82, [%rd118];
	add.s32 	%r93, %r91, %r1;
	mul.wide.u32 	%rd119, %r93, 8;
	add.s64 	%rd120, %rd2, %rd119;
	ld.global.f64 	%fd83, [%rd120];
	div.rn.f64 	%fd84, %fd83, %fd82;
	st.global.f64 	[%rd120], %fd84;
	add.s64 	%rd121, %rd1, %rd119;
	ld.global.f64 	%fd85, [%rd121];
	div.rn.f64 	%fd86, %fd85, %fd82;
	st.global.f64 	[%rd121], %fd86;
$L__BB0_19:
	ret;

}


// ===== COMPILED SASS (sm_100) =====

	.target	sm_100

	.elftype	@"ET_EXEC"


//--------------------- .note.nv.tkinfo           --------------------------
	.section	.note.nv.tkinfo,"",@"SHT_NOTE"
	.sectionflags	@"SHF_NOTE_NV_TKINFO"
	.tkinfo
        /*0018*/ 	.word	0x00000002
        /*0030*/ 	.string	""
        /*0030*/ 	.string	"ptxas"
        /*0030*/ 	.string	"Cuda compilation tools, release 13.0, V13.0.88"
        /*0030*/ 	.string	"Build cuda_13.0.r13.0/compiler.36424714_0"
        /*0030*/ 	.string	"-arch sm_100 -m 64 "



//--------------------- .note.nv.cuinfo           --------------------------
	.section	.note.nv.cuinfo,"",@"SHT_NOTE"
	.sectionflags	@"SHF_NOTE_NV_CUINFO"
        /*0018*/ 	.short	0x0002
        /*001a*/ 	.short	0x0064
        /*001c*/ 	.short	0x0082
	.zero		2


//--------------------- .nv.info                  --------------------------
	.section	.nv.info,"",@"SHT_CUDA_INFO"
	.align	4


	//----- nvinfo : EIATTR_REGCOUNT
	.align		4
        /*0000*/ 	.byte	0x04, 0x2f
        /*0002*/ 	.short	(.L_1 - .L_0)
	.align		4
.L_0:
        /*0004*/ 	.word	index@(_Z13inverseMatrixPdS_ii)
        /*0008*/ 	.word	0x00000028


	//----- nvinfo : EIATTR_FRAME_SIZE
	.align		4
.L_1:
        /*000c*/ 	.byte	0x04, 0x11
        /*000e*/ 	.short	(.L_3 - .L_2)
	.align		4
.L_2:
        /*0010*/ 	.word	index@($__internal_0_$__cuda_sm20_div_rn_f64_full)
        /*0014*/ 	.word	0x00000000


	//----- nvinfo : EIATTR_FRAME_SIZE
	.align		4
.L_3:
        /*0018*/ 	.byte	0x04, 0x11
        /*001a*/ 	.short	(.L_5 - .L_4)
	.align		4
.L_4:
        /*001c*/ 	.word	index@(_Z13inverseMatrixPdS_ii)
        /*0020*/ 	.word	0x00000000


	//----- nvinfo : EIATTR_MIN_STACK_SIZE
	.align		4
.L_5:
        /*0024*/ 	.byte	0x04, 0x12
        /*0026*/ 	.short	(.L_7 - .L_6)
	.align		4
.L_6:
        /*0028*/ 	.word	index@(_Z13inverseMatrixPdS_ii)
        /*002c*/ 	.word	0x00000000
.L_7:


//--------------------- .nv.compat                --------------------------
	.section	.nv.compat,"",@"SHT_CUDA_COMPAT_INFO"
	.align	4
        /*0000*/ 	.byte	0x02, 0x09, 0x00, 0x00, 0x02, 0x02, 0x01, 0x00, 0x02, 0x05, 0x05, 0x00, 0x03, 0x07, 0x01, 0x01
        /*0010*/ 	.byte	0x02, 0x03, 0x00, 0x00, 0x02, 0x06, 0x01, 0x00, 0x04, 0x0b, 0x08, 0x00, 0x01, 0x00, 0x00, 0x00
        /*0020*/ 	.byte	0x00, 0x00, 0x00, 0x00


//--------------------- .nv.info._Z13inverseMatrixPdS_ii --------------------------
	.section	.nv.info._Z13inverseMatrixPdS_ii,"",@"SHT_CUDA_INFO"
	.sectionflags	@""
	.align	4


	//----- nvinfo : EIATTR_CUDA_API_VERSION
	.align		4
        /*0000*/ 	.byte	0x04, 0x37
        /*0002*/ 	.short	(.L_9 - .L_8)
.L_8:
        /*0004*/ 	.word	0x00000082


	//----- nvinfo : EIATTR_KPARAM_INFO
	.align		4
.L_9:
        /*0008*/ 	.byte	0x04, 0x17
        /*000a*/ 	.short	(.L_11 - .L_10)
.L_10:
        /*000c*/ 	.word	0x00000000
        /*0010*/ 	.short	0x0003
        /*0012*/ 	.short	0x0014
        /*0014*/ 	.byte	0x00, 0xf0, 0x11, 0x00


	//----- nvinfo : EIATTR_KPARAM_INFO
	.align		4
.L_11:
        /*0018*/ 	.byte	0x04, 0x17
        /*001a*/ 	.short	(.L_13 - .L_12)
.L_12:
        /*001c*/ 	.word	0x00000000
        /*0020*/ 	.short	0x0002
        /*0022*/ 	.short	0x0010
        /*0024*/ 	.byte	0x00, 0xf0, 0x11, 0x00


	//----- nvinfo : EIATTR_KPARAM_INFO
	.align		4
.L_13:
        /*0028*/ 	.byte	0x04, 0x17
        /*002a*/ 	.short	(.L_15 - .L_14)
.L_14:
        /*002c*/ 	.word	0x00000000
        /*0030*/ 	.short	0x0001
        /*0032*/ 	.short	0x0008
        /*0034*/ 	.byte	0x00, 0xf5, 0x21, 0x00


	//----- nvinfo : EIATTR_KPARAM_INFO
	.align		4
.L_15:
        /*0038*/ 	.byte	0x04, 0x17
        /*003a*/ 	.short	(.L_17 - .L_16)
.L_16:
        /*003c*/ 	.word	0x00000000
        /*0040*/ 	.short	0x0000
        /*0042*/ 	.short	0x0000
        /*0044*/ 	.byte	0x00, 0xf5, 0x21, 0x00


	//----- nvinfo : EIATTR_SPARSE_MMA_MASK
	.align		4
.L_17:
        /*0048*/ 	.byte	0x03, 0x50
        /*004a*/ 	.short	0x0000


	//----- nvinfo : EIATTR_MAXREG_COUNT
	.align		4
        /*004c*/ 	.byte	0x03, 0x1b
        /*004e*/ 	.short	0x00ff


	//----- nvinfo : EIATTR_MERCURY_ISA_VERSION
	.align		4
        /*0050*/ 	.byte	0x03, 0x5f
        /*0052*/ 	.short	0x0101


	//----- nvinfo : EIATTR_VRC_CTA_INIT_COUNT
	.align		4
        /*0054*/ 	.byte	0x02, 0x4a
	.zero		1
	.zero		1


	//----- nvinfo : EIATTR_EXIT_INSTR_OFFSETS
	.align		4
        /*0058*/ 	.byte	0x04, 0x1c
        /*005a*/ 	.short	(.L_19 - .L_18)


	//   ....[0]....
.L_18:
        /*005c*/ 	.word	0x00000030


	//   ....[1]....
        /*0060*/ 	.word	0x00002510


	//   ....[2]....
        /*0064*/ 	.word	0x00003530


	//   ....[3]....
        /*0068*/ 	.word	0x00003d80


	//   ....[4]....
        /*006c*/ 	.word	0x00004170


	//----- nvinfo : EIATTR_CRS_STACK_SIZE
	.align		4
.L_19:
        /*0070*/ 	.byte	0x04, 0x1e
        /*0072*/ 	.short	(.L_21 - .L_20)
.L_20:
        /*0074*/ 	.word	0x00000000


	//----- nvinfo : EIATTR_CBANK_PARAM_SIZE
	.align		4
.L_21:
        /*0078*/ 	.byte	0x03, 0x19
        /*007a*/ 	.short	0x0018


	//----- nvinfo : EIATTR_PARAM_CBANK
	.align		4
        /*007c*/ 	.byte	0x04, 0x0a
        /*007e*/ 	.short	(.L_23 - .L_22)
	.align		4
.L_22:
        /*0080*/ 	.word	index@(.nv.constant0._Z13inverseMatrixPdS_ii)
        /*0084*/ 	.short	0x0380
        /*0086*/ 	.short	0x0018


	//----- nvinfo : EIATTR_SW_WAR
	.align		4
.L_23:
        /*0088*/ 	.byte	0x04, 0x36
        /*008a*/ 	.short	(.L_25 - .L_24)
.L_24:
        /*008c*/ 	.word	0x00000008
.L_25:


//--------------------- .nv.callgraph             --------------------------
	.section	.nv.callgraph,"",@"SHT_CUDA_CALLGRAPH"
	.align	4
	.sectionentsize	8
	.align		4
        /*0000*/ 	.word	0x00000000
	.align		4
        /*0004*/ 	.word	0xffffffff
	.align		4
        /*0008*/ 	.word	0x00000000
	.align		4
        /*000c*/ 	.word	0xfffffffe
	.align		4
        /*0010*/ 	.word	0x00000000
	.align		4
        /*0014*/ 	.word	0xfffffffd
	.align		4
        /*0018*/ 	.word	0x00000000
	.align		4
        /*001c*/ 	.word	0xfffffffc


//--------------------- .text._Z13inverseMatrixPdS_ii --------------------------
	.section	.text._Z13inverseMatrixPdS_ii,"ax",@progbits
	.align	128
        .global         _Z13inverseMatrixPdS_ii
        .type           _Z13inverseMatrixPdS_ii,@function
        .size           _Z13inverseMatrixPdS_ii,(.L_x_75 - _Z13inverseMatrixPdS_ii)
        .other          _Z13inverseMatrixPdS_ii,@"STO_CUDA_ENTRY STV_DEFAULT"
_Z13inverseMatrixPdS_ii:
.text._Z13inverseMatrixPdS_ii:
[----:B------:R-:W-:Y:S08]  /*0000*/  LDC R1, c[0x0][0x37c] ;  /* 0x0000df00ff017b82 */ /* 0x000ff00000000800 */
[----:B------:R-:W0:Y:S02]  /*0010*/  LDC R0, c[0x0][0x390] ;  /* 0x0000e400ff007b82 */ /* 0x000e240000000800 */
[----:B0-----:R-:W-:-:S13]  /*0020*/  ISETP.GE.AND P0, PT, R0, 0x1, PT ;  /* 0x000000010000780c */ /* 0x001fda0003f06270 */
[----:B------:R-:W-:Y:S05]  /*0030*/  @!P0 EXIT ;  /* 0x000000000000894d */ /* 0x000fea0003800000 */
[----:B------:R-:W0:Y:S01]  /*0040*/  S2R R2, SR_TID.X ;  /* 0x0000000000027919 */ /* 0x000e220000002100 */
[----:B------:R-:W1:Y:S01]  /*0050*/  LDCU.64 UR12, c[0x0][0x358] ;  /* 0x00006b00ff0c77ac */ /* 0x000e620008000a00 */
[----:B------:R-:W-:-:S05]  /*0060*/  UMOV UR4, URZ ;  /* 0x000000ff00047c82 */ /* 0x000fca0008000000 */
.L_x_4:
[----:B------:R-:W2:Y:S01]  /*0070*/  LDCU UR6, c[0x0][0x394] ;  /* 0x00007280ff0677ac */ /* 0x000ea20008000800 */
[----:B---3--:R-:W3:Y:S01]  /*0080*/  LDC R3, c[0x0][0x394] ;  /* 0x0000e500ff037b82 */ /* 0x008ee20000000800 */
[----:B------:R-:W4:Y:S01]  /*0090*/  LDCU.128 UR8, c[0x0][0x380] ;  /* 0x00007000ff0877ac */ /* 0x000f220008000c00 */
[----:B0-----:R-:W0:Y:S06]  /*00a0*/  LDCU.64 UR16, c[0x0][0x380] ;  /* 0x00007000ff1077ac */ /* 0x001e2c0008000a00 */
[----:B------:R-:W1:Y:S01]  /*00b0*/  LDC.64 R6, c[0x0][0x380] ;  /* 0x0000e000ff067b82 */ /* 0x000e620000000a00 */
[----:B------:R-:W0:Y:S01]  /*00c0*/  LDCU UR14, c[0x0][0x394] ;  /* 0x00007280ff0e77ac */ /* 0x000e220008000800 */
[----:B------:R-:W1:Y:S06]  /*00d0*/  LDCU UR15, c[0x0][0x390] ;  /* 0x00007200ff0f77ac */ /* 0x000e6c0008000800 */
[----:B------:R-:W1:Y:S01]  /*00e0*/  LDC.64 R4, c[0x0][0x388] ;  /* 0x0000e200ff047b82 */ /* 0x000e620000000a00 */
[----:B--2---:R-:W-:Y:S01]  /*00f0*/  IMAD.U32 R11, RZ, RZ, UR6 ;  /* 0x00000006ff0b7e24 */ /* 0x004fe2000f8e00ff */
[----:B------:R-:W-:Y:S01]  /*0100*/  UIMAD UR5, UR4, UR6, UR4 ;  /* 0x00000006040572a4 */ /* 0x000fe2000f8e0204 */
[----:B----4-:R-:W-:Y:S01]  /*0110*/  MOV R13, UR9 ;  /* 0x00000009000d7c02 */ /* 0x010fe20008000f00 */
[----:B------:R-:W-:-:S02]  /*0120*/  IMAD.U32 R12, RZ, RZ, UR8 ;  /* 0x00000008ff0c7e24 */ /* 0x000fc4000f8e00ff */
[----:B------:R-:W-:Y:S01]  /*0130*/  UIMAD.WIDE UR8, UR5, 0x8, UR8 ;  /* 0x00000008050878a5 */ /* 0x000fe2000f8e0208 */
[----:B------:R-:W-:Y:S02]  /*0140*/  IMAD.U32 R8, RZ, RZ, UR10 ;  /* 0x0000000aff087e24 */ /* 0x000fe4000f8e00ff */
[----:B------:R-:W-:Y:S01]  /*0150*/  IMAD.U32 R9, RZ, RZ, UR11 ;  /* 0x0000000bff097e24 */ /* 0x000fe2000f8e00ff */
[----:B------:R-:W-:Y:S01]  /*0160*/  UMOV UR5, URZ ;  /* 0x000000ff00057c82 */ /* 0x000fe20008000000 */
[----:B0-----:R-:W-:-:S04]  /*0170*/  IMAD R11, R11, UR4, R2 ;  /* 0x000000040b0b7c24 */ /* 0x001fc8000f8e0202 */
[----:B------:R-:W-:-:S04]  /*0180*/  IMAD.WIDE.U32 R12, R11, 0x8, R12 ;  /* 0x000000080b0c7825 */ /* 0x000fc800078e000c */
[----:B------:R-:W-:-:S07]  /*0190*/  IMAD.WIDE.U32 R8, R11, 0x8, R8 ;  /* 0x000000080b087825 */ /* 0x000fce00078e0008 */
.L_x_3:
[----:B------:R-:W-:-:S09]  /*01a0*/  UISETP.NE.AND UP0, UPT, UR5, UR4, UPT ;  /* 0x000000040500728c */ /* 0x000fd2000bf05270 */
[----:B0-----:R-:W-:Y:S05]  /*01b0*/  BRA.U !UP0, `(.L_x_0) ;  /* 0x00000001089c7547 */ /* 0x001fea000b800000 */
[----:B------:R-:W-:Y:S01]  /*01c0*/  MOV R18, UR8 ;  /* 0x0000000800127c02 */ /* 0x000fe20008000f00 */
[----:B------:R-:W-:-:S06]  /*01d0*/  IMAD.U32 R19, RZ, RZ, UR9 ;  /* 0x00000009ff137e24 */ /* 0x000fcc000f8e00ff */
[----:B-1----:R-:W2:Y:S02]  /*01e0*/  LDG.E.64 R18, desc[UR12][R18.64] ;  /* 0x0000000c12127981 */ /* 0x002ea4000c1e1b00 */
[----:B--2---:R-:W-:-:S14]  /*01f0*/  DSETP.NEU.AND P0, PT, R18, RZ, PT ;  /* 0x000000ff1200722a */ /* 0x004fdc0003f0d000 */
[----:B------:R-:W-:Y:S05]  /*0200*/  @!P0 BRA `(.L_x_1) ;  /* 0x0000000000948947 */ /* 0x000fea0003800000 */
[----:B------:R-:W-:-:S04]  /*0210*/  UIMAD UR6, UR5, UR14, UR4 ;  /* 0x0000000e050672a4 */ /* 0x000fc8000f8e0204 */
[----:B------:R-:W-:-:S06]  /*0220*/  UIMAD.WIDE UR6, UR6, 0x8, UR16 ;  /* 0x00000008060678a5 */ /* 0x000fcc000f8e0210 */
[----:B------:R-:W-:Y:S01]  /*0230*/  IMAD.U32 R10, RZ, RZ, UR6 ;  /* 0x00000006ff0a7e24 */ /* 0x000fe2000f8e00ff */
[----:B------:R-:W-:-:S06]  /*0240*/  MOV R11, UR7 ;  /* 0x00000007000b7c02 */ /* 0x000fcc0008000f00 */
[----:B------:R-:W2:Y:S01]  /*0250*/  LDG.E.64 R10, desc[UR12][R10.64] ;  /* 0x0000000c0a0a7981 */ /* 0x000ea2000c1e1b00 */
[----:B------:R-:W0:Y:S01]  /*0260*/  MUFU.RCP64H R15, R19 ;  /* 0x00000013000f7308 */ /* 0x000e220000001800 */
[----:B------:R-:W-:-:S06]  /*0270*/  IMAD.MOV.U32 R14, RZ, RZ, 0x1 ;  /* 0x00000001ff0e7424 */ /* 0x000fcc00078e00ff */
[----:B0-----:R-:W-:-:S08]  /*0280*/  DFMA R16, -R18, R14, 1 ;  /* 0x3ff000001210742b */ /* 0x001fd0000000010e */
[----:B------:R-:W-:-:S08]  /*0290*/  DFMA R16, R16, R16, R16 ;  /* 0x000000101010722b */ /* 0x000fd00000000010 */
[----:B------:R-:W-:-:S08]  /*02a0*/  DFMA R16, R14, R16, R14 ;  /* 0x000000100e10722b */ /* 0x000fd0000000000e */
[----:B------:R-:W-:-:S08]  /*02b0*/  DFMA R14, -R18, R16, 1 ;  /* 0x3ff00000120e742b */ /* 0x000fd00000000110 */
[----:B------:R-:W-:-:S08]  /*02c0*/  DFMA R14, R16, R14, R16 ;  /* 0x0000000e100e722b */ /* 0x000fd00000000010 */
[----:B--2---:R-:W-:Y:S01]  /*02d0*/  DMUL R16, R10, R14 ;  /* 0x0000000e0a107228 */ /* 0x004fe20000000000 */
[----:B------:R-:W-:-:S07]  /*02e0*/  FSETP.GEU.AND P1, PT, |R11|, 6.5827683646048100446e-37, PT ;  /* 0x036000000b00780b */ /* 0x000fce0003f2e200 */
[----:B------:R-:W-:-:S08]  /*02f0*/  DFMA R20, -R18, R16, R10 ;  /* 0x000000101214722b */ /* 0x000fd0000000010a */
[----:B------:R-:W-:-:S10]  /*0300*/  DFMA R16, R14, R20, R16 ;  /* 0x000000140e10722b */ /* 0x000fd40000000010 */
[----:B------:R-:W-:-:S05]  /*0310*/  FFMA R0, RZ, R19, R17 ;  /* 0x00000013ff007223 */ /* 0x000fca0000000011 */
[----:B------:R-:W-:-:S13]  /*0320*/  FSETP.GT.AND P0, PT, |R0|, 1.469367938527859385e-39, PT ;  /* 0x001000000000780b */ /* 0x000fda0003f04200 */
[----:B------:R-:W-:Y:S05]  /*0330*/  @P0 BRA P1, `(.L_x_2) ;  /* 0x0000000000100947 */ /* 0x000fea0000800000 */
[----:B------:R-:W-:Y:S01]  /*0340*/  IMAD.MOV.U32 R26, RZ, RZ, R10 ;  /* 0x000000ffff1a7224 */ /* 0x000fe200078e000a */
[----:B------:R-:W-:-:S07]  /*0350*/  MOV R0, 0x370 ;  /* 0x0000037000007802 */ /* 0x000fce0000000f00 */
[----:B---3--:R-:W-:Y:S05]  /*0360*/  CALL.REL.NOINC `($__internal_0_$__cuda_sm20_div_rn_f64_full) ;  /* 0x0000003c00847944 */ /* 0x008fea0003c00000 */
[----:B------:R-:W-:-:S07]  /*0370*/  MOV R17, R11 ;  /* 0x0000000b00117202 */ /* 0x000fce0000000f00 */
.L_x_2:
[----:B---3--:R-:W-:Y:S01]  /*0380*/  IMAD R21, R3, UR5, R2 ;  /* 0x0000000503157c24 */ /* 0x008fe2000f8e0202 */
[----:B------:R-:W2:Y:S03]  /*0390*/  LDG.E.64 R10, desc[UR12][R12.64] ;  /* 0x0000000c0c0a7981 */ /* 0x000ea6000c1e1b00 */
[----:B------:R-:W-:-:S05]  /*03a0*/  IMAD.WIDE.U32 R14, R21, 0x8, R6 ;  /* 0x00000008150e7825 */ /* 0x000fca00078e0006 */
[----:B------:R-:W2:Y:S01]  /*03b0*/  LDG.E.64 R18, desc[UR12][R14.64] ;  /* 0x0000000c0e127981 */ /* 0x000ea2000c1e1b00 */
[----:B------:R-:W-:Y:S01]  /*03c0*/  IMAD.WIDE.U32 R20, R21, 0x8, R4 ;  /* 0x0000000815147825 */ /* 0x000fe200078e0004 */
[----:B--2---:R-:W-:-:S07]  /*03d0*/  DFMA R10, -R10, R16, R18 ;  /* 0x000000100a0a722b */ /* 0x004fce0000000112 */
[----:B------:R0:W-:Y:S04]  /*03e0*/  STG.E.64 desc[UR12][R14.64], R10 ;  /* 0x0000000a0e007986 */ /* 0x0001e8000c101b0c */
[----:B------:R-:W2:Y:S04]  /*03f0*/  LDG.E.64 R18, desc[UR12][R8.64] ;  /* 0x0000000c08127981 */ /* 0x000ea8000c1e1b00 */
[----:B------:R-:W2:Y:S02]  /*0400*/  LDG.E.64 R22, desc[UR12][R20.64] ;  /* 0x0000000c14167981 */ /* 0x000ea4000c1e1b00 */
[----:B--2---:R-:W-:-:S07]  /*0410*/  DFMA R18, R18, -R16, R22 ;  /* 0x800000101212722b */ /* 0x004fce0000000016 */
[----:B------:R0:W-:Y:S04]  /*0420*/  STG.E.64 desc[UR12][R20.64], R18 ;  /* 0x0000001214007986 */ /* 0x0001e8000c101b0c */
.L_x_0:
[----:B------:R-:W-:-:S04]  /*0430*/  UIADD3 UR5, UPT, UPT, UR5, 0x1, URZ ;  /* 0x0000000105057890 */ /* 0x000fc8000fffe0ff */
[----:B-1----:R-:W-:-:S09]  /*0440*/  UISETP.NE.AND UP0, UPT, UR5, UR15, UPT ;  /* 0x0000000f0500728c */ /* 0x002fd2000bf05270 */
[----:B------:R-:W-:Y:S05]  /*0450*/  BRA.U UP0, `(.L_x_3) ;  /* 0xfffffffd00507547 */ /* 0x000fea000b83ffff */
.L_x_1:
[----:B------:R-:W1:Y:S01]  /*0460*/  LDCU UR5, c[0x0][0x390] ;  /* 0x00007200ff0577ac */ /* 0x000e620008000800 */
[----:B------:R-:W-:-:S04]  /*0470*/  UIADD3 UR4, UPT, UPT, UR4, 0x1, URZ ;  /* 0x0000000104047890 */ /* 0x000fc8000fffe0ff */
[----:B-1----:R-:W-:-:S09]  /*0480*/  UISETP.NE.AND UP0, UPT, UR4, UR5, UPT ;  /* 0x000000050400728c */ /* 0x002fd2000bf05270 */
[----:B------:R-:W-:Y:S05]  /*0490*/  BRA.U UP0, `(.L_x_4) ;  /* 0xfffffff900f47547 */ /* 0x000fea000b83ffff */
[----:B------:R-:W-:Y:S02]  /*04a0*/  UISETP.GE.U32.AND UP0, UPT, UR5, 0x8, UPT ;  /* 0x000000080500788c */ /* 0x000fe4000bf06070 */
[----:B------:R-:W-:Y:S01]  /*04b0*/  ULOP3.LUT UR30, UR5, 0x7, URZ, 0xc0, !UPT ;  /* 0x00000007051e7892 */ /* 0x000fe2000f8ec0ff */
[----:B------:R-:W-:-:S06]  /*04c0*/  UMOV UR4, URZ ;  /* 0x000000ff00047c82 */ /* 0x000fcc0008000000 */
[----:B------:R-:W-:Y:S05]  /*04d0*/  BRA.U !UP0, `(.L_x_5) ;  /* 0x0000002108087547 */ /* 0x000fea000b800000 */
[----:B------:R-:W1:Y:S01]  /*04e0*/  LDCU UR7, c[0x0][0x394] ;  /* 0x00007280ff0777ac */ /* 0x000e620008000800 */
[----:B0-----:R-:W0:Y:S01]  /*04f0*/  LDC.64 R14, c[0x0][0x380] ;  /* 0x0000e000ff0e7b82 */ /* 0x001e220000000a00 */
[----:B---3--:R-:W-:Y:S01]  /*0500*/  IMAD.MOV.U32 R3, RZ, RZ, R2 ;  /* 0x000000ffff037224 */ /* 0x008fe200078e0002 */
[----:B------:R-:W2:Y:S01]  /*0510*/  LDCU.64 UR24, c[0x0][0x380] ;  /* 0x00007000ff1877ac */ /* 0x000ea20008000a00 */
[----:B------:R-:W-:-:S05]  /*0520*/  ULOP3.LUT UR4, UR5, 0x7ffffff8, URZ, 0xc0, !UPT ;  /* 0x7ffffff805047892 */ /* 0x000fca000f8ec0ff */
[----:B------:R-:W3:Y:S01]  /*0530*/  LDC.64 R12, c[0x0][0x388] ;  /* 0x0000e200ff0c7b82 */ /* 0x000ee20000000a00 */
[----:B------:R-:W-:Y:S01]  /*0540*/  UMOV UR6, URZ ;  /* 0x000000ff00067c82 */ /* 0x000fe20008000000 */
[----:B------:R-:W4:Y:S01]  /*0550*/  LDCU UR39, c[0x0][0x394] ;  /* 0x00007280ff2777ac */ /* 0x000f220008000800 */
[----:B------:R-:W0:Y:S01]  /*0560*/  LDCU.64 UR28, c[0x0][0x380] ;  /* 0x00007000ff1c77ac */ /* 0x000e220008000a00 */
[C---:B-1----:R-:W-:Y:S01]  /*0570*/  VIADD R4, R2.reuse, UR7 ;  /* 0x0000000702047c36 */ /* 0x042fe20008000000 */
[----:B------:R-:W-:Y:S02]  /*0580*/  UIMAD UR33, UR7, 0x7, URZ ;  /* 0x00000007072178a4 */ /* 0x000fe4000f8e02ff */
[----:B------:R-:W-:Y:S02]  /*0590*/  UIMAD UR34, UR7, 0x6, URZ ;  /* 0x00000006072278a4 */ /* 0x000fe4000f8e02ff */
[----:B------:R-:W-:Y:S02]  /*05a0*/  UIMAD UR35, UR7, 0x5, URZ ;  /* 0x00000005072378a4 */ /* 0x000fe4000f8e02ff */
[----:B------:R-:W-:Y:S01]  /*05b0*/  USHF.L.U32 UR36, UR7, 0x2, URZ ;  /* 0x0000000207247899 */ /* 0x000fe200080006ff */
[C---:B------:R-:W-:Y:S01]  /*05c0*/  VIADD R10, R2.reuse, UR33 ;  /* 0x00000021020a7c36 */ /* 0x040fe20008000000 */
[----:B------:R-:W-:Y:S01]  /*05d0*/  UIMAD UR37, UR7, 0x3, URZ ;  /* 0x00000003072578a4 */ /* 0x000fe2000f8e02ff */
[C---:B------:R-:W-:Y:S01]  /*05e0*/  VIADD R9, R2.reuse, UR34 ;  /* 0x0000002202097c36 */ /* 0x040fe20008000000 */
[----:B------:R-:W-:Y:S01]  /*05f0*/  USHF.L.U32 UR38, UR7, 0x1, URZ ;  /* 0x0000000107267899 */ /* 0x000fe200080006ff */
[C---:B------:R-:W-:Y:S01]  /*0600*/  IADD3 R8, PT, PT, R2.reuse, UR35, RZ ;  /* 0x0000002302087c10 */ /* 0x040fe2000fffe0ff */
[----:B--2---:R-:W-:Y:S01]  /*0610*/  UIADD3 UR46, UP0, UPT, UR24, 0x28, URZ ;  /* 0x00000028182e7890 */ /* 0x004fe2000ff1e0ff */
[C---:B------:R-:W-:Y:S01]  /*0620*/  VIADD R7, R2.reuse, UR36 ;  /* 0x0000002402077c36 */ /* 0x040fe20008000000 */
[----:B------:R-:W-:Y:S01]  /*0630*/  UIADD3 UR44, UP1, UPT, UR24, 0x20, URZ ;  /* 0x00000020182c7890 */ /* 0x000fe2000ff3e0ff */
[C---:B------:R-:W-:Y:S01]  /*0640*/  VIADD R6, R2.reuse, UR37 ;  /* 0x0000002502067c36 */ /* 0x040fe20008000000 */
[----:B------:R-:W-:Y:S01]  /*0650*/  UIADD3 UR42, UP2, UPT, UR24, 0x18, URZ ;  /* 0x00000018182a7890 */ /* 0x000fe2000ff5e0ff */
[----:B------:R-:W-:Y:S01]  /*0660*/  IADD3 R5, PT, PT, R2, UR38, RZ ;  /* 0x0000002602057c10 */ /* 0x000fe2000fffe0ff */
[----:B------:R-:W-:-:S02]  /*0670*/  UIADD3 UR40, UP3, UPT, UR24, 0x10, URZ ;  /* 0x0000001018287890 */ /* 0x000fc4000ff7e0ff */
[----:B------:R-:W-:Y:S02]  /*0680*/  UIADD3 UR24, UP4, UPT, UR24, 0x8, URZ ;  /* 0x0000000818187890 */ /* 0x000fe4000ff9e0ff */
[----:B------:R-:W-:Y:S02]  /*0690*/  UIADD3.X UR47, UPT, UPT, URZ, UR25, URZ, UP0, !UPT ;  /* 0x00000019ff2f7290 */ /* 0x000fe400087fe4ff */
[----:B------:R-:W-:Y:S02]  /*06a0*/  UIADD3.X UR45, UPT, UPT, URZ, UR25, URZ, UP1, !UPT ;  /* 0x00000019ff2d7290 */ /* 0x000fe40008ffe4ff */
[----:B------:R-:W-:Y:S02]  /*06b0*/  UIADD3.X UR43, UPT, UPT, URZ, UR25, URZ, UP2, !UPT ;  /* 0x00000019ff2b7290 */ /* 0x000fe400097fe4ff */
[----:B------:R-:W-:Y:S02]  /*06c0*/  UIADD3.X UR41, UPT, UPT, URZ, UR25, URZ, UP3, !UPT ;  /* 0x00000019ff297290 */ /* 0x000fe40009ffe4ff */
[----:B------:R-:W-:-:S02]  /*06d0*/  ULEA UR31, UR7, 0x8, 0x3 ;  /* 0x00000008071f7891 */ /* 0x000fc4000f8e18ff */
[----:B------:R-:W-:Y:S01]  /*06e0*/  UIADD3.X UR25, UPT, UPT, URZ, UR25, URZ, UP4, !UPT ;  /* 0x00000019ff197290 */ /* 0x000fe2000a7fe4ff */
[----:B------:R-:W1:Y:S01]  /*06f0*/  LDCU UR54, c[0x0][0x394] ;  /* 0x00007280ff3677ac */ /* 0x000e620008000800 */
[----:B------:R-:W2:Y:S01]  /*0700*/  LDCU.64 UR26, c[0x0][0x380] ;  /* 0x00007000ff1a77ac */ /* 0x000ea20008000a00 */
[----:B------:R-:W-:Y:S01]  /*0710*/  UIADD3 UR32, UPT, UPT, -UR4, URZ, URZ ;  /* 0x000000ff04207290 */ /* 0x000fe2000fffe1ff */
[----:B------:R-:W-:Y:S01]  /*0720*/  UMOV UR7, URZ ;  /* 0x000000ff00077c82 */ /* 0x000fe20008000000 */
[----:B0---4-:R-:W-:-:S10]  /*0730*/  UMOV UR5, URZ ;  /* 0x000000ff00057c82 */ /* 0x011fd40008000000 */
.L_x_38:
[----:B------:R-:W-:-:S06]  /*0740*/  UIMAD.WIDE UR8, UR5, 0x8, UR28 ;  /* 0x00000008050878a5 */ /* 0x000fcc000f8e021c */
[----:B------:R-:W-:Y:S01]  /*0750*/  MOV R24, UR8 ;  /* 0x0000000800187c02 */ /* 0x000fe20008000f00 */
[----:B------:R-:W-:-:S06]  /*0760*/  IMAD.U32 R25, RZ, RZ, UR9 ;  /* 0x00000009ff197e24 */ /* 0x000fcc000f8e00ff */
[----:B------:R-:W4:Y:S01]  /*0770*/  LDG.E.64 R24, desc[UR12][R24.64] ;  /* 0x0000000c18187981 */ /* 0x000f22000c1e1b00 */
[----:B------:R-:W-:-:S04]  /*0780*/  IMAD.MOV.U32 R22, RZ, RZ, 0x8 ;  /* 0x00000008ff167424 */ /* 0x000fc800078e00ff */
[----:B------:R-:W-:-:S05]  /*0790*/  IMAD.WIDE.U32 R22, R3, R22, UR28 ;  /* 0x0000001c03167e25 */ /* 0x000fca000f8e0016 */
[----:B------:R-:W5:Y:S01]  /*07a0*/  LDG.E.64 R26, desc[UR12][R22.64] ;  /* 0x0000000c161a7981 */ /* 0x000f62000c1e1b00 */
[----:B------:R-:W-:Y:S01]  /*07b0*/  HFMA2 R16, -RZ, RZ, 0, 5.9604644775390625e-08 ;  /* 0x00000001ff107431 */ /* 0x000fe200000001ff */
[----:B------:R-:W-:Y:S01]  /*07c0*/  UIADD3 UR22, UP4, UPT, UR33, UR6, URZ ;  /* 0x0000000621167290 */ /* 0x000fe2000ff9e0ff */
[----:B------:R-:W-:Y:S01]  /*07d0*/  BSSY.RECONVERGENT B1, `(.L_x_6) ;  /* 0x000002f000017945 */ /* 0x000fe20003800200 */
[----:B------:R-:W-:Y:S02]  /*07e0*/  UIADD3 UR20, UP0, UPT, UR34, UR6, URZ ;  /* 0x0000000622147290 */ /* 0x000fe4000ff1e0ff */
[----:B------:R-:W-:Y:S02]  /*07f0*/  ULEA.HI.X.SX32 UR23, UR33, UR7, 0x1, UP4 ;  /* 0x0000000721177291 */ /* 0x000fe4000a0f0eff */
[----:B------:R-:W-:Y:S02]  /*0800*/  UIADD3 UR18, UP3, UPT, UR35, UR6, URZ ;  /* 0x0000000623127290 */ /* 0x000fe4000ff7e0ff */
[----:B------:R-:W-:-:S02]  /*0810*/  UIADD3 UR16, UP6, UPT, UR36, UR6, URZ ;  /* 0x0000000624107290 */ /* 0x000fc4000ffde0ff */
[----:B------:R-:W-:Y:S02]  /*0820*/  UIADD3 UR14, UP5, UPT, UR37, UR6, URZ ;  /* 0x00000006250e7290 */ /* 0x000fe4000ffbe0ff */
[----:B------:R-:W-:Y:S02]  /*0830*/  UIADD3 UR10, UP2, UPT, UR38, UR6, URZ ;  /* 0x00000006260a7290 */ /* 0x000fe4000ff5e0ff */
[----:B------:R-:W-:Y:S02]  /*0840*/  UIADD3 UR8, UP1, UPT, UR39, UR6, URZ ;  /* 0x0000000627087290 */ /* 0x000fe4000ff3e0ff */
[----:B--2---:R-:W-:Y:S02]  /*0850*/  ULEA UR48, UP4, UR22, UR26, 0x3 ;  /* 0x0000001a16307291 */ /* 0x004fe4000f8818ff */
[----:B------:R-:W-:Y:S02]  /*0860*/  ULEA.HI.X.SX32 UR21, UR34, UR7, 0x1, UP0 ;  /* 0x0000000722157291 */ /* 0x000fe400080f0eff */
[----:B------:R-:W-:-:S02]  /*0870*/  ULEA.HI.X.SX32 UR19, UR35, UR7, 0x1, UP3 ;  /* 0x0000000723137291 */ /* 0x000fc400098f0eff */
[----:B------:R-:W-:Y:S02]  /*0880*/  ULEA.HI.X.SX32 UR17, UR36, UR7, 0x1, UP6 ;  /* 0x0000000724117291 */ /* 0x000fe4000b0f0eff */
[----:B------:R-:W-:Y:S02]  /*0890*/  ULEA.HI.X.SX32 UR15, UR37, UR7, 0x1, UP5 ;  /* 0x00000007250f7291 */ /* 0x000fe4000a8f0eff */
[----:B------:R-:W-:Y:S02]  /*08a0*/  ULEA.HI.X.SX32 UR11, UR38, UR7, 0x1, UP2 ;  /* 0x00000007260b7291 */ /* 0x000fe400090f0eff */
[----:B------:R-:W-:Y:S02]  /*08b0*/  ULEA.HI.X.SX32 UR9, UR39, UR7, 0x1, UP1 ;  /* 0x0000000727097291 */ /* 0x000fe400088f0eff */
[----:B------:R-:W-:Y:S02]  /*08c0*/  ULEA.HI.X UR23, UR22, UR27, UR23, 0x3, UP4 ;  /* 0x0000001b16177291 */ /* 0x000fe4000a0f1c17 */
[----:B------:R-:W-:-:S02]  /*08d0*/  ULEA UR49, UP0, UR20, UR26, 0x3 ;  /* 0x0000001a14317291 */ /* 0x000fc4000f8018ff */
[----:B------:R-:W-:Y:S02]  /*08e0*/  ULEA UR50, UP3, UR18, UR46, 0x3 ;  /* 0x0000002e12327291 */ /* 0x000fe4000f8618ff */
[----:B------:R-:W-:Y:S02]  /*08f0*/  ULEA UR51, UP6, UR16, UR44, 0x3 ;  /* 0x0000002c10337291 */ /* 0x000fe4000f8c18ff */
[----:B------:R-:W-:Y:S02]  /*0900*/  ULEA UR52, UP5, UR14, UR42, 0x3 ;  /* 0x0000002a0e347291 */ /* 0x000fe4000f8a18ff */
[----:B------:R-:W-:Y:S02]  /*0910*/  ULEA UR53, UP2, UR10, UR40, 0x3 ;  /* 0x000000280a357291 */ /* 0x000fe4000f8418ff */
[----:B------:R-:W-:Y:S02]  /*0920*/  ULEA UR22, UP1, UR8, UR24, 0x3 ;  /* 0x0000001808167291 */ /* 0x000fe4000f8218ff */
[----:B------:R-:W-:-:S02]  /*0930*/  ULEA.HI.X UR21, UR20, UR27, UR21, 0x3, UP0 ;  /* 0x0000001b14157291 */ /* 0x000fc400080f1c15 */
[----:B------:R-:W-:Y:S02]  /*0940*/  ULEA.HI.X UR19, UR18, UR47, UR19, 0x3, UP3 ;  /* 0x0000002f12137291 */ /* 0x000fe400098f1c13 */
[----:B------:R-:W-:Y:S02]  /*0950*/  ULEA.HI.X UR17, UR16, UR45, UR17, 0x3, UP6 ;  /* 0x0000002d10117291 */ /* 0x000fe4000b0f1c11 */
[----:B------:R-:W-:Y:S02]  /*0960*/  ULEA.HI.X UR15, UR14, UR43, UR15, 0x3, UP5 ;  /* 0x0000002b0e0f7291 */ /* 0x000fe4000a8f1c0f */
[----:B------:R-:W-:Y:S02]  /*0970*/  ULEA.HI.X UR11, UR10, UR41, UR11, 0x3, UP2 ;  /* 0x000000290a0b7291 */ /* 0x000fe400090f1c0b */
[----:B------:R-:W-:Y:S01]  /*0980*/  ULEA.HI.X UR9, UR8, UR25, UR9, 0x3, UP1 ;  /* 0x0000001908097291 */ /* 0x000fe200088f1c09 */
[----:B----4-:R-:W0:Y:S01]  /*0990*/  MUFU.RCP64H R17, R25 ;  /* 0x0000001900117308 */ /* 0x010e220000001800 */
[----:B-----5:R-:W-:Y:S01]  /*09a0*/  FSETP.GEU.AND P1, PT, |R27|, 6.5827683646048100446e-37, PT ;  /* 0x036000001b00780b */ /* 0x020fe20003f2e200 */
[----:B0-----:R-:W-:-:S08]  /*09b0*/  DFMA R18, -R24, R16, 1 ;  /* 0x3ff000001812742b */ /* 0x001fd00000000110 */
[----:B------:R-:W-:-:S08]  /*09c0*/  DFMA R18, R18, R18, R18 ;  /* 0x000000121212722b */ /* 0x000fd00000000012 */
[----:B------:R-:W-:-:S08]  /*09d0*/  DFMA R18, R16, R18, R16 ;  /* 0x000000121012722b */ /* 0x000fd00000000010 */
[----:B------:R-:W-:-:S08]  /*09e0*/  DFMA R16, -R24, R18, 1 ;  /* 0x3ff000001810742b */ /* 0x000fd00000000112 */
[----:B------:R-:W-:-:S08]  /*09f0*/  DFMA R16, R18, R16, R18 ;  /* 0x000000101210722b */ /* 0x000fd00000000012 */
[----:B------:R-:W-:-:S08]  /*0a00*/  DMUL R18, R26, R16 ;  /* 0x000000101a127228 */ /* 0x000fd00000000000 */
[----:B------:R-:W-:-:S08]  /*0a10*/  DFMA R20, -R24, R18, R26 ;  /* 0x000000121814722b */ /* 0x000fd0000000011a */
[----:B------:R-:W-:-:S10]  /*0a20*/  DFMA R16, R16, R20, R18 ;  /* 0x000000141010722b */ /* 0x000fd40000000012 */
[----:B------:R-:W-:-:S05]  /*0a30*/  FFMA R0, RZ, R25, R17 ;  /* 0x00000019ff007223 */ /* 0x000fca0000000011 */
[----:B------:R-:W-:-:S13]  /*0a40*/  FSETP.GT.AND P0, PT, |R0|, 1.469367938527859385e-39, PT ;  /* 0x001000000000780b */ /* 0x000fda0003f04200 */
[----:B------:R-:W-:Y:S05]  /*0a50*/  @P0 BRA P1, `(.L_x_7) ;  /* 0x0000000000180947 */ /* 0x000fea0000800000 */
[----:B------:R-:W-:Y:S01]  /*0a60*/  IMAD.MOV.U32 R11, RZ, RZ, R27 ;  /* 0x000000ffff0b7224 */ /* 0x000fe200078e001b */
[----:B------:R-:W-:Y:S01]  /*0a70*/  MOV R19, R25 ;  /* 0x0000001900137202 */ /* 0x000fe20000000f00 */
[----:B------:R-:W-:Y:S01]  /*0a80*/  IMAD.MOV.U32 R18, RZ, RZ, R24 ;  /* 0x000000ffff127224 */ /* 0x000fe200078e0018 */
[----:B------:R-:W-:-:S07]  /*0a90*/  MOV R0, 0xab0 ;  /* 0x00000ab000007802 */ /* 0x000fce0000000f00 */
[----:B-1-3--:R-:W-:Y:S05]  /*0aa0*/  CALL.REL.NOINC `($__internal_0_$__cuda_sm20_div_rn_f64_full) ;  /* 0x0000003400b47944 */ /* 0x00afea0003c00000 */
[----:B------:R-:W-:-:S07]  /*0ab0*/  IMAD.MOV.U32 R17, RZ, RZ, R11 ;  /* 0x000000ffff117224 */ /* 0x000fce00078e000b */
.L_x_7:
[----:B-1----:R-:W-:Y:S05]  /*0ac0*/  BSYNC.RECONVERGENT B1 ;  /* 0x0000000000017941 */ /* 0x002fea0003800200 */
.L_x_6:
[----:B---3--:R-:W-:Y:S01]  /*0ad0*/  IMAD.WIDE.U32 R20, R3, 0x8, R12 ;  /* 0x0000000803147825 */ /* 0x008fe200078e000c */
[----:B------:R0:W-:Y:S04]  /*0ae0*/  STG.E.64 desc[UR12][R22.64], R16 ;  /* 0x0000001016007986 */ /* 0x0001e8000c101b0c */
[----:B------:R-:W2:Y:S01]  /*0af0*/  LDG.E.64 R26, desc[UR12][R20.64] ;  /* 0x0000000c141a7981 */ /* 0x000ea2000c1e1b00 */
[----:B------:R-:W1:Y:S01]  /*0b00*/  MUFU.RCP64H R19, R25 ;  /* 0x0000001900137308 */ /* 0x000e620000001800 */
[----:B------:R-:W-:Y:S01]  /*0b10*/  IMAD.MOV.U32 R18, RZ, RZ, 0x1 ;  /* 0x00000001ff127424 */ /* 0x000fe200078e00ff */
[----:B------:R-:W-:Y:S05]  /*0b20*/  BSSY.RECONVERGENT B1, `(.L_x_8) ;  /* 0x0000013000017945 */ /* 0x000fea0003800200 */
[----:B-1----:R-:W-:-:S08]  /*0b30*/  DFMA R28, -R24, R18, 1 ;  /* 0x3ff00000181c742b */ /* 0x002fd00000000112 */
[----:B------:R-:W-:-:S08]  /*0b40*/  DFMA R28, R28, R28, R28 ;  /* 0x0000001c1c1c722b */ /* 0x000fd0000000001c */
[----:B------:R-:W-:-:S08]  /*0b50*/  DFMA R28, R18, R28, R18 ;  /* 0x0000001c121c722b */ /* 0x000fd00000000012 */
[----:B------:R-:W-:-:S08]  /*0b60*/  DFMA R18, -R24, R28, 1 ;  /* 0x3ff000001812742b */ /* 0x000fd0000000011c */
[----:B------:R-:W-:-:S08]  /*0b70*/  DFMA R30, R28, R18, R28 ;  /* 0x000000121c1e722b */ /* 0x000fd0000000001c */
[----:B--2---:R-:W-:Y:S01]  /*0b80*/  DMUL R18, R30, R26 ;  /* 0x0000001a1e127228 */ /* 0x004fe20000000000 */
[----:B------:R-:W-:-:S07]  /*0b90*/  FSETP.GEU.AND P1, PT, |R27|, 6.5827683646048100446e-37, PT ;  /* 0x036000001b00780b */ /* 0x000fce0003f2e200 */
[----:B------:R-:W-:-:S08]  /*0ba0*/  DFMA R28, -R24, R18, R26 ;  /* 0x00000012181c722b */ /* 0x000fd0000000011a */
[----:B0-----:R-:W-:-:S10]  /*0bb0*/  DFMA R16, R30, R28, R18 ;  /* 0x0000001c1e10722b */ /* 0x001fd40000000012 */
[----:B------:R-:W-:-:S05]  /*0bc0*/  FFMA R0, RZ, R25, R17 ;  /* 0x00000019ff007223 */ /* 0x000fca0000000011 */
[----:B------:R-:W-:-:S13]  /*0bd0*/  FSETP.GT.AND P0, PT, |R0|, 1.469367938527859385e-39, PT ;  /* 0x001000000000780b */ /* 0x000fda0003f04200 */
[----:B------:R-:W-:Y:S05]  /*0be0*/  @P0 BRA P1, `(.L_x_9) ;  /* 0x0000000000180947 */ /* 0x000fea0000800000 */
[----:B------:R-:W-:Y:S01]  /*0bf0*/  MOV R11, R27 ;  /* 0x0000001b000b7202 */ /* 0x000fe20000000f00 */
[----:B------:R-:W-:Y:S01]  /*0c00*/  IMAD.MOV.U32 R18, RZ, RZ, R24 ;  /* 0x000000ffff127224 */ /* 0x000fe200078e0018 */
[----:B------:R-:W-:Y:S01]  /*0c10*/  MOV R0, 0xc40 ;  /* 0x00000c4000007802 */ /* 0x000fe20000000f00 */
[----:B------:R-:W-:-:S07]  /*0c20*/  IMAD.MOV.U32 R19, RZ, RZ, R25 ;  /* 0x000000ffff137224 */ /* 0x000fce00078e0019 */
[----:B------:R-:W-:Y:S05]  /*0c30*/  CALL.REL.NOINC `($__internal_0_$__cuda_sm20_div_rn_f64_full) ;  /* 0x0000003400507944 */ /* 0x000fea0003c00000 */
[----:B------:R-:W-:-:S07]  /*0c40*/  MOV R17, R11 ;  /* 0x0000000b00117202 */ /* 0x000fce0000000f00 */
.L_x_9:
[----:B------:R-:W-:Y:S05]  /*0c50*/  BSYNC.RECONVERGENT B1 ;  /* 0x0000000000017941 */ /* 0x000fea0003800200 */
.L_x_8:
[----:B------:R-:W-:Y:S01]  /*0c60*/  IMAD.U32 R24, RZ, RZ, UR22 ;  /* 0x00000016ff187e24 */ /* 0x000fe2000f8e00ff */
[----:B------:R0:W-:Y:S01]  /*0c70*/  STG.E.64 desc[UR12][R20.64], R16 ;  /* 0x0000001014007986 */ /* 0x0001e2000c101b0c */
[----:B------:R-:W-:-:S06]  /*0c80*/  IMAD.U32 R25, RZ, RZ, UR9 ;  /* 0x00000009ff197e24 */ /* 0x000fcc000f8e00ff */
[----:B------:R-:W2:Y:S01]  /*0c90*/  LDG.E.64 R24, desc[UR12][R24.64] ;  /* 0x0000000c18187981 */ /* 0x000ea2000c1e1b00 */
[----:B------:R-:W-:-:S05]  /*0ca0*/  IMAD.WIDE.U32 R22, R4, 0x8, R14 ;  /* 0x0000000804167825 */ /* 0x000fca00078e000e */
[----:B------:R-:W3:Y:S01]  /*0cb0*/  LDG.E.64 R26, desc[UR12][R22.64] ;  /* 0x0000000c161a7981 */ /* 0x000ee2000c1e1b00 */
[----:B------:R-:W-:Y:S01]  /*0cc0*/  HFMA2 R18, -RZ, RZ, 0, 5.9604644775390625e-08 ;  /* 0x00000001ff127431 */ /* 0x000fe200000001ff */
[----:B------:R-:W-:Y:S01]  /*0cd0*/  BSSY.RECONVERGENT B1, `(.L_x_10) ;  /* 0x0000014000017945 */ /* 0x000fe20003800200 */
[----:B--2---:R-:W1:Y:S01]  /*0ce0*/  MUFU.RCP64H R19, R25 ;  /* 0x0000001900137308 */ /* 0x004e620000001800 */
[----:B---3--:R-:W-:-:S03]  /*0cf0*/  FSETP.GEU.AND P1, PT, |R27|, 6.5827683646048100446e-37, PT ;  /* 0x036000001b00780b */ /* 0x008fc60003f2e200 */
[----:B-1----:R-:W-:-:S08]  /*0d00*/  DFMA R28, -R24, R18, 1 ;  /* 0x3ff00000181c742b */ /* 0x002fd00000000112 */
[----:B------:R-:W-:-:S08]  /*0d10*/  DFMA R28, R28, R28, R28 ;  /* 0x0000001c1c1c722b */ /* 0x000fd0000000001c */
[----:B------:R-:W-:-:S08]  /*0d20*/  DFMA R28, R18, R28, R18 ;  /* 0x0000001c121c722b */ /* 0x000fd00000000012 */
[----:B------:R-:W-:-:S08]  /*0d30*/  DFMA R18, -R24, R28, 1 ;  /* 0x3ff000001812742b */ /* 0x000fd0000000011c */
[----:B------:R-:W-:-:S08]  /*0d40*/  DFMA R18, R28, R18, R28 ;  /* 0x000000121c12722b */ /* 0x000fd0000000001c */
[----:B0-----:R-:W-:-:S08]  /*0d50*/  DMUL R16, R26, R18 ;  /* 0x000000121a107228 */ /* 0x001fd00000000000 */
        /* <DEDUP_REMOVED lines=9> */
[----:B------:R-:W-:Y:S05]  /*0df0*/  CALL.REL.NOINC `($__internal_0_$__cuda_sm20_div_rn_f64_full) ;  /* 0x0000003000e07944 */ /* 0x000fea0003c00000 */
[----:B------:R-:W-:-:S07]  /*0e00*/  IMAD.MOV.U32 R17, RZ, RZ, R11 ;  /* 0x000000ffff117224 */ /* 0x000fce00078e000b */
.L_x_11:
[----:B------:R-:W-:Y:S05]  /*0e10*/  BSYNC.RECONVERGENT B1 ;  /* 0x0000000000017941 */ /* 0x000fea0003800200 */
.L_x_10:
[----:B------:R-:W-:Y:S01]  /*0e20*/  IMAD.WIDE.U32 R20, R4, 0x8, R12 ;  /* 0x0000000804147825 */ /* 0x000fe200078e000c */
        /* <DEDUP_REMOVED lines=23> */
.L_x_13:
[----:B------:R-:W-:Y:S05]  /*0fa0*/  BSYNC.RECONVERGENT B1 ;  /* 0x0000000000017941 */ /* 0x000fea0003800200 */
.L_x_12:
        /* <DEDUP_REMOVED lines=27> */
.L_x_15:
[----:B------:R-:W-:Y:S05]  /*1160*/  BSYNC.RECONVERGENT B1 ;  /* 0x0000000000017941 */ /* 0x000fea0003800200 */
.L_x_14:
        /* <DEDUP_REMOVED lines=24> */
.L_x_17:
[----:B------:R-:W-:Y:S05]  /*12f0*/  BSYNC.RECONVERGENT B1 ;  /* 0x0000000000017941 */ /* 0x000fea0003800200 */
.L_x_16:
        /* <DEDUP_REMOVED lines=27> */
.L_x_19:
[----:B------:R-:W-:Y:S05]  /*14b0*/  BSYNC.RECONVERGENT B1 ;  /* 0x0000000000017941 */ /* 0x000fea0003800200 */
.L_x_18:
        /* <DEDUP_REMOVED lines=24> */
.L_x_21:
[----:B------:R-:W-:Y:S05]  /*1640*/  BSYNC.RECONVERGENT B1 ;  /* 0x0000000000017941 */ /* 0x000fea0003800200 */
.L_x_20:
        /* <DEDUP_REMOVED lines=27> */
.L_x_23:
[----:B------:R-:W-:Y:S05]  /*1800*/  BSYNC.RECONVERGENT B1 ;  /* 0x0000000000017941 */ /* 0x000fea0003800200 */
.L_x_22:
        /* <DEDUP_REMOVED lines=24> */
.L_x_25:
[----:B------:R-:W-:Y:S05]  /*1990*/  BSYNC.RECONVERGENT B1 ;  /* 0x0000000000017941 */ /* 0x000fea0003800200 */
.L_x_24:
        /* <DEDUP_REMOVED lines=27> */
.L_x_27:
[----:B------:R-:W-:Y:S05]  /*1b50*/  BSYNC.RECONVERGENT B1 ;  /* 0x0000000000017941 */ /* 0x000fea0003800200 */
.L_x_26:
        /* <DEDUP_REMOVED lines=24> */
.L_x_29:
[----:B------:R-:W-:Y:S05]  /*1ce0*/  BSYNC.RECONVERGENT B1 ;  /* 0x0000000000017941 */ /* 0x000fea0003800200 */
.L_x_28:
        /* <DEDUP_REMOVED lines=27> */
.L_x_31:
[----:B------:R-:W-:Y:S05]  /*1ea0*/  BSYNC.RECONVERGENT B1 ;  /* 0x0000000000017941 */ /* 0x000fea0003800200 */
.L_x_30:
        /* <DEDUP_REMOVED lines=24> */
.L_x_33:
[----:B------:R-:W-:Y:S05]  /*2030*/  BSYNC.RECONVERGENT B1 ;  /* 0x0000000000017941 */ /* 0x000fea0003800200 */
.L_x_32:
        /* <DEDUP_REMOVED lines=27> */
.L_x_35:
[----:B------:R-:W-:Y:S05]  /*21f0*/  BSYNC.RECONVERGENT B1 ;  /* 0x0000000000017941 */ /* 0x000fea0003800200 */
.L_x_34:
        /* <DEDUP_REMOVED lines=24> */
.L_x_37:
[----:B------:R-:W-:Y:S05]  /*2380*/  BSYNC.RECONVERGENT B1 ;  /* 0x0000000000017941 */ /* 0x000fea0003800200 */
.L_x_36:
[----:B------:R4:W-:Y:S01]  /*2390*/  STG.E.64 desc[UR12][R20.64], R16 ;  /* 0x0000001014007986 */ /* 0x0009e2000c101b0c */
[----:B------:R-:W-:Y:S01]  /*23a0*/  UIADD3 UR6, UP0, UPT, UR6, 0x8, URZ ;  /* 0x0000000806067890 */ /* 0x000fe2000ff1e0ff */
[----:B------:R-:W-:Y:S01]  /*23b0*/  IMAD.U32 R0, RZ, RZ, UR54 ;  /* 0x00000036ff007e24 */ /* 0x000fe2000f8e00ff */
[----:B------:R-:W-:Y:S02]  /*23c0*/  UIADD3 UR32, UPT, UPT, UR32, 0x8, URZ ;  /* 0x0000000820207890 */ /* 0x000fe4000fffe0ff */
[----:B------:R-:W-:Y:S01]  /*23d0*/  UIADD3.X UR7, UPT, UPT, URZ, UR7, URZ, UP0, !UPT ;  /* 0x00000007ff077290 */ /* 0x000fe200087fe4ff */
[C---:B------:R-:W-:Y:S01]  /*23e0*/  IMAD R4, R0.reuse, 0x8, R4 ;  /* 0x0000000800047824 */ /* 0x040fe200078e0204 */
[----:B------:R-:W-:Y:S01]  /*23f0*/  UISETP.NE.AND UP0, UPT, UR32, URZ, UPT ;  /* 0x000000ff2000728c */ /* 0x000fe2000bf05270 */
[C---:B------:R-:W-:Y:S01]  /*2400*/  LEA R5, R0.reuse, R5, 0x3 ;  /* 0x0000000500057211 */ /* 0x040fe200078e18ff */
[C---:B------:R-:W-:Y:S01]  /*2410*/  IMAD R6, R0.reuse, 0x8, R6 ;  /* 0x0000000800067824 */ /* 0x040fe200078e0206 */
[C---:B------:R-:W-:Y:S01]  /*2420*/  LEA R8, R0.reuse, R8, 0x3 ;  /* 0x0000000800087211 */ /* 0x040fe200078e18ff */
[C---:B------:R-:W-:Y:S01]  /*2430*/  IMAD R7, R0.reuse, 0x8, R7 ;  /* 0x0000000800077824 */ /* 0x040fe200078e0207 */
[C---:B------:R-:W-:Y:S01]  /*2440*/  LEA R3, R0.reuse, R3, 0x3 ;  /* 0x0000000300037211 */ /* 0x040fe200078e18ff */
[C---:B------:R-:W-:Y:S01]  /*2450*/  IMAD R9, R0.reuse, 0x8, R9 ;  /* 0x0000000800097824 */ /* 0x040fe200078e0209 */
[----:B------:R-:W-:Y:S01]  /*2460*/  ULEA UR33, UR54, UR33, 0x3 ;  /* 0x0000002136217291 */ /* 0x000fe2000f8e18ff */
[----:B------:R-:W-:Y:S01]  /*2470*/  IMAD R10, R0, 0x8, R10 ;  /* 0x00000008000a7824 */ /* 0x000fe200078e020a */
[----:B------:R-:W-:-:S02]  /*2480*/  ULEA UR34, UR54, UR34, 0x3 ;  /* 0x0000002236227291 */ /* 0x000fc4000f8e18ff */
[----:B------:R-:W-:Y:S02]  /*2490*/  ULEA UR35, UR54, UR35, 0x3 ;  /* 0x0000002336237291 */ /* 0x000fe4000f8e18ff */
[----:B------:R-:W-:Y:S02]  /*24a0*/  ULEA UR36, UR54, UR36, 0x3 ;  /* 0x0000002436247291 */ /* 0x000fe4000f8e18ff */
[----:B------:R-:W-:Y:S02]  /*24b0*/  ULEA UR37, UR54, UR37, 0x3 ;  /* 0x0000002536257291 */ /* 0x000fe4000f8e18ff */
[----:B------:R-:W-:Y:S02]  /*24c0*/  ULEA UR38, UR54, UR38, 0x3 ;  /* 0x0000002636267291 */ /* 0x000fe4000f8e18ff */
[----:B------:R-:W-:Y:S02]  /*24d0*/  ULEA UR39, UR54, UR39, 0x3 ;  /* 0x0000002736277291 */ /* 0x000fe4000f8e18ff */
[----:B------:R-:W-:Y:S01]  /*24e0*/  UIADD3 UR5, UPT, UPT, UR31, UR5, URZ ;  /* 0x000000051f057290 */ /* 0x000fe2000fffe0ff */
[----:B----4-:R-:W-:Y:S11]  /*24f0*/  BRA.U UP0, `(.L_x_38) ;  /* 0xffffffe100907547 */ /* 0x010ff6000b83ffff */
.L_x_5:
[----:B------:R-:W-:-:S13]  /*2500*/  ISETP.NE.AND P0, PT, RZ, UR30, PT ;  /* 0x0000001eff007c0c */ /* 0x000fda000bf05270 */
[----:B------:R-:W-:Y:S05]  /*2510*/  @!P0 EXIT ;  /* 0x000000000000894d */ /* 0x000fea0003800000 */
[----:B------:R-:W1:Y:S01]  /*2520*/  LDCU UR5, c[0x0][0x390] ;  /* 0x00007200ff0577ac */ /* 0x000e620008000800 */
[----:B------:R-:W-:Y:S02]  /*2530*/  UISETP.GE.U32.AND UP0, UPT, UR30, 0x4, UPT ;  /* 0x000000041e00788c */ /* 0x000fe4000bf06070 */
[----:B-1----:R-:W-:-:S07]  /*2540*/  ULOP3.LUT UR5, UR5, 0x3, URZ, 0xc0, !UPT ;  /* 0x0000000305057892 */ /* 0x002fce000f8ec0ff */
[----:B------:R-:W-:Y:S05]  /*2550*/  BRA.U !UP0, `(.L_x_39) ;  /* 0x0000000d08f07547 */ /* 0x000fea000b800000 */
[----:B------:R-:W1:Y:S01]  /*2560*/  LDCU UR8, c[0x0][0x394] ;  /* 0x00007280ff0877ac */ /* 0x000e620008000800 */
[----:B------:R-:W2:Y:S01]  /*2570*/  LDCU.64 UR10, c[0x0][0x380] ;  /* 0x00007000ff0a77ac */ /* 0x000ea20008000a00 */
[----:B-1----:R-:W-:-:S04]  /*2580*/  UIMAD UR6, UR4, UR8, UR4 ;  /* 0x00000008040672a4 */ /* 0x002fc8000f8e0204 */
[----:B--2---:R-:W-:-:S06]  /*2590*/  UIMAD.WIDE UR6, UR6, 0x8, UR10 ;  /* 0x00000008060678a5 */ /* 0x004fcc000f8e020a */
[----:B------:R-:W-:Y:S02]  /*25a0*/  IMAD.U32 R8, RZ, RZ, UR6 ;  /* 0x00000006ff087e24 */ /* 0x000fe4000f8e00ff */
[----:B------:R-:W-:-:S06]  /*25b0*/  IMAD.U32 R9, RZ, RZ, UR7 ;  /* 0x00000007ff097e24 */ /* 0x000fcc000f8e00ff */
[----:B------:R-:W2:Y:S01]  /*25c0*/  LDG.E.64 R8, desc[UR12][R8.64] ;  /* 0x0000000c08087981 */ /* 0x000ea2000c1e1b00 */
[----:B---3--:R-:W-:Y:S01]  /*25d0*/  MOV R3, UR8 ;  /* 0x0000000800037c02 */ /* 0x008fe20008000f00 */
[----:B------:R-:W-:Y:S02]  /*25e0*/  IMAD.U32 R6, RZ, RZ, UR10 ;  /* 0x0000000aff067e24 */ /* 0x000fe4000f8e00ff */
[----:B------:R-:W-:Y:S02]  /*25f0*/  IMAD.U32 R7, RZ, RZ, UR11 ;  /* 0x0000000bff077e24 */ /* 0x000fe4000f8e00ff */
[----:B------:R-:W-:-:S04]  /*2600*/  IMAD R3, R3, UR4, R2 ;  /* 0x0000000403037c24 */ /* 0x000fc8000f8e0202 */
[----:B------:R-:W-:-:S05]  /*2610*/  IMAD.WIDE.U32 R6, R3, 0x8, R6 ;  /* 0x0000000803067825 */ /* 0x000fca00078e0006 */
[----:B------:R-:W3:Y:S01]  /*2620*/  LDG.E.64 R26, desc[UR12][R6.64] ;  /* 0x0000000c061a7981 */ /* 0x000ee2000c1e1b00 */
[----:B------:R-:W-:Y:S01]  /*2630*/  HFMA2 R4, -RZ, RZ, 0, 5.9604644775390625e-08 ;  /* 0x00000001ff047431 */ /* 0x000fe200000001ff */
[----:B------:R-:W-:Y:S01]  /*2640*/  BSSY.RECONVERGENT B1, `(.L_x_40) ;  /* 0x0000014000017945 */ /* 0x000fe20003800200 */
[----:B--2---:R-:W0:Y:S01]  /*2650*/  MUFU.RCP64H R5, R9 ;  /* 0x0000000900057308 */ /* 0x004e220000001800 */
[----:B---3--:R-:W-:-:S03]  /*2660*/  FSETP.GEU.AND P1, PT, |R27|, 6.5827683646048100446e-37, PT ;  /* 0x036000001b00780b */ /* 0x008fc60003f2e200 */
        /* <DEDUP_REMOVED lines=17> */
.L_x_41:
[----:B------:R-:W-:Y:S05]  /*2780*/  BSYNC.RECONVERGENT B1 ;  /* 0x0000000000017941 */ /* 0x000fea0003800200 */
.L_x_40:
[----:B------:R-:W0:Y:S01]  /*2790*/  LDC.64 R4, c[0x0][0x388] ;  /* 0x0000e200ff047b82 */ /* 0x000e220000000a00 */
[----:B------:R1:W-:Y:S01]  /*27a0*/  STG.E.64 desc[UR12][R6.64], R16 ;  /* 0x0000001006007986 */ /* 0x0003e2000c101b0c */
[----:B0-----:R-:W-:-:S05]  /*27b0*/  IMAD.WIDE.U32 R4, R3, 0x8, R4 ;  /* 0x0000000803047825 */ /* 0x001fca00078e0004 */
[----:B------:R-:W2:Y:S01]  /*27c0*/  LDG.E.64 R26, desc[UR12][R4.64] ;  /* 0x0000000c041a7981 */ /* 0x000ea2000c1e1b00 */
[----:B------:R-:W0:Y:S01]  /*27d0*/  MUFU.RCP64H R11, R9 ;  /* 0x00000009000b7308 */ /* 0x000e220000001800 */
[----:B------:R-:W-:Y:S01]  /*27e0*/  IMAD.MOV.U32 R10, RZ, RZ, 0x1 ;  /* 0x00000001ff0a7424 */ /* 0x000fe200078e00ff */
[----:B------:R-:W-:Y:S05]  /*27f0*/  BSSY.RECONVERGENT B1, `(.L_x_42) ;  /* 0x0000013000017945 */ /* 0x000fea0003800200 */
        /* <DEDUP_REMOVED lines=8> */
[----:B-1----:R-:W-:-:S10]  /*2880*/  DFMA R16, R14, R12, R10 ;  /* 0x0000000c0e10722b */ /* 0x002fd4000000000a */
        /* <DEDUP_REMOVED lines=9> */
.L_x_43:
[----:B------:R-:W-:Y:S05]  /*2920*/  BSYNC.RECONVERGENT B1 ;  /* 0x0000000000017941 */ /* 0x000fea0003800200 */
.L_x_42:
[----:B------:R-:W0:Y:S01]  /*2930*/  LDCU UR14, c[0x0][0x394] ;  /* 0x00007280ff0e77ac */ /* 0x000e220008000800 */
[----:B------:R1:W-:Y:S01]  /*2940*/  STG.E.64 desc[UR12][R4.64], R16 ;  /* 0x0000001004007986 */ /* 0x0003e2000c101b0c */
[----:B------:R-:W2:Y:S01]  /*2950*/  LDC.64 R8, c[0x0][0x380] ;  /* 0x0000e000ff087b82 */ /* 0x000ea20000000a00 */
[----:B------:R-:W3:Y:S01]  /*2960*/  LDCU.64 UR10, c[0x0][0x380] ;  /* 0x00007000ff0a77ac */ /* 0x000ee20008000a00 */
[----:B0-----:R-:W-:-:S04]  /*2970*/  UIMAD UR9, UR4, UR14, UR14 ;  /* 0x0000000e040972a4 */ /* 0x001fc8000f8e020e */
[----:B------:R-:W-:-:S04]  /*2980*/  UIADD3 UR7, UP0, UPT, UR4, UR9, URZ ;  /* 0x0000000904077290 */ /* 0x000fc8000ff1e0ff */
[----:B------:R-:W-:Y:S02]  /*2990*/  ULEA.HI.X.SX32 UR8, UR9, URZ, 0x1, UP0 ;  /* 0x000000ff09087291 */ /* 0x000fe400080f0eff */
[----:B---3--:R-:W-:-:S04]  /*29a0*/  ULEA UR6, UP0, UR7, UR10, 0x3 ;  /* 0x0000000a07067291 */ /* 0x008fc8000f8018ff */
[----:B------:R-:W-:Y:S02]  /*29b0*/  ULEA.HI.X UR7, UR7, UR11, UR8, 0x3, UP0 ;  /* 0x0000000b07077291 */ /* 0x000fe400080f1c08 */
[----:B------:R-:W-:-:S04]  /*29c0*/  IMAD.U32 R12, RZ, RZ, UR6 ;  /* 0x00000006ff0c7e24 */ /* 0x000fc8000f8e00ff */
[----:B------:R-:W-:-:S05]  /*29d0*/  IMAD.U32 R13, RZ, RZ, UR7 ;  /* 0x00000007ff0d7e24 */ /* 0x000fca000f8e00ff */
[----:B-1----:R-:W3:Y:S01]  /*29e0*/  LDG.E.64 R4, desc[UR12][R12.64+0x8] ;  /* 0x0000080c0c047981 */ /* 0x002ee2000c1e1b00 */
[----:B------:R-:W-:-:S05]  /*29f0*/  IADD3 R3, PT, PT, R3, UR14, RZ ;  /* 0x0000000e03037c10 */ /* 0x000fca000fffe0ff */
[----:B--2---:R-:W-:-:S05]  /*2a00*/  IMAD.WIDE.U32 R8, R3, 0x8, R8 ;  /* 0x0000000803087825 */ /* 0x004fca00078e0008 */
[----:B------:R-:W2:Y:S01]  /*2a10*/  LDG.E.64 R26, desc[UR12][R8.64] ;  /* 0x0000000c081a7981 */ /* 0x000ea2000c1e1b00 */
[----:B------:R-:W-:Y:S01]  /*2a20*/  IMAD.MOV.U32 R6, RZ, RZ, 0x1 ;  /* 0x00000001ff067424 */ /* 0x000fe200078e00ff */
[----:B------:R-:W-:Y:S01]  /*2a30*/  BSSY.RECONVERGENT B1, `(.L_x_44) ;  /* 0x0000014000017945 */ /* 0x000fe20003800200 */
[----:B---3--:R-:W0:Y:S01]  /*2a40*/  MUFU.RCP64H R7, R5 ;  /* 0x0000000500077308 */ /* 0x008e220000001800 */
[----:B--2---:R-:W-:-:S03]  /*2a50*/  FSETP.GEU.AND P1, PT, |R27|, 6.5827683646048100446e-37, PT ;  /* 0x036000001b00780b */ /* 0x004fc60003f2e200 */
        /* <DEDUP_REMOVED lines=17> */
.L_x_45:
[----:B------:R-:W-:Y:S05]  /*2b70*/  BSYNC.RECONVERGENT B1 ;  /* 0x0000000000017941 */ /* 0x000fea0003800200 */
.L_x_44:
[----:B------:R-:W0:Y:S01]  /*2b80*/  LDC.64 R6, c[0x0][0x388] ;  /* 0x0000e200ff067b82 */ /* 0x000e220000000a00 */
[----:B------:R1:W-:Y:S01]  /*2b90*/  STG.E.64 desc[UR12][R8.64], R16 ;  /* 0x0000001008007986 */ /* 0x0003e2000c101b0c */
[----:B0-----:R-:W-:-:S05]  /*2ba0*/  IMAD.WIDE.U32 R6, R3, 0x8, R6 ;  /* 0x0000000803067825 */ /* 0x001fca00078e0006 */
[----:B------:R-:W2:Y:S01]  /*2bb0*/  LDG.E.64 R26, desc[UR12][R6.64] ;  /* 0x0000000c061a7981 */ /* 0x000ea2000c1e1b00 */
[----:B------:R-:W0:Y:S01]  /*2bc0*/  MUFU.RCP64H R11, R5 ;  /* 0x00000005000b7308 */ /* 0x000e220000001800 */
[----:B------:R-:W-:Y:S01]  /*2bd0*/  MOV R10, 0x1 ;  /* 0x00000001000a7802 */ /* 0x000fe20000000f00 */
        /* <DEDUP_REMOVED lines=19> */
.L_x_47:
[----:B------:R-:W-:Y:S05]  /*2d10*/  BSYNC.RECONVERGENT B1 ;  /* 0x0000000000017941 */ /* 0x000fea0003800200 */
.L_x_46:
[----:B------:R-:W0:Y:S01]  /*2d20*/  LDCU UR14, c[0x0][0x394] ;  /* 0x00007280ff0e77ac */ /* 0x000e220008000800 */
[----:B------:R1:W-:Y:S01]  /*2d30*/  STG.E.64 desc[UR12][R6.64], R16 ;  /* 0x0000001006007986 */ /* 0x0003e2000c101b0c */
[----:B------:R-:W2:Y:S01]  /*2d40*/  LDC.64 R8, c[0x0][0x380] ;  /* 0x0000e000ff087b82 */ /* 0x000ea20000000a00 */
[----:B------:R-:W3:Y:S01]  /*2d50*/  LDCU.64 UR10, c[0x0][0x380] ;  /* 0x00007000ff0a77ac */ /* 0x000ee20008000a00 */
[----:B0-----:R-:W-:-:S04]  /*2d60*/  UIADD3 UR9, UPT, UPT, UR9, UR14, URZ ;  /* 0x0000000e09097290 */ /* 0x001fc8000fffe0ff */
[----:B------:R-:W-:-:S04]  /*2d70*/  UIADD3 UR7, UP0, UPT, UR9, UR4, URZ ;  /* 0x0000000409077290 */ /* 0x000fc8000ff1e0ff */
[----:B------:R-:W-:Y:S02]  /*2d80*/  ULEA.HI.X.SX32 UR8, UR9, URZ, 0x1, UP0 ;  /* 0x000000ff09087291 */ /* 0x000fe400080f0eff */
[----:B---3--:R-:W-:-:S04]  /*2d90*/  ULEA UR6, UP0, UR7, UR10, 0x3 ;  /* 0x0000000a07067291 */ /* 0x008fc8000f8018ff */
[----:B------:R-:W-:Y:S02]  /*2da0*/  ULEA.HI.X UR7, UR7, UR11, UR8, 0x3, UP0 ;  /* 0x0000000b07077291 */ /* 0x000fe400080f1c08 */
[----:B------:R-:W-:-:S04]  /*2db0*/  IMAD.U32 R4, RZ, RZ, UR6 ;  /* 0x00000006ff047e24 */ /* 0x000fc8000f8e00ff */
[----:B------:R-:W-:-:S06]  /*2dc0*/  MOV R5, UR7 ;  /* 0x0000000700057c02 */ /* 0x000fcc0008000f00 */
[----:B------:R-:W3:Y:S01]  /*2dd0*/  LDG.E.64 R4, desc[UR12][R4.64+0x10] ;  /* 0x0000100c04047981 */ /* 0x000ee2000c1e1b00 */
[----:B------:R-:W-:-:S04]  /*2de0*/  VIADD R3, R3, UR14 ;  /* 0x0000000e03037c36 */ /* 0x000fc80008000000 */
        /* <DEDUP_REMOVED lines=9> */
[----:B-1----:R-:W-:-:S08]  /*2e80*/  DFMA R6, -R4, R12, 1 ;  /* 0x3ff000000406742b */ /* 0x002fd0000000010c */
[----:B------:R-:W-:-:S08]  /*2e90*/  DFMA R6, R12, R6, R12 ;  /* 0x000000060c06722b */ /* 0x000fd0000000000c */
[----:B------:R-:W-:-:S08]  /*2ea0*/  DMUL R16, R26, R6 ;  /* 0x000000061a107228 */ /* 0x000fd00000000000 */
[----:B------:R-:W-:-:S08]  /*2eb0*/  DFMA R10, -R4, R16, R26 ;  /* 0x00000010040a722b */ /* 0x000fd0000000011a */
[----:B------:R-:W-:-:S10]  /*2ec0*/  DFMA R16, R6, R10, R16 ;  /* 0x0000000a0610722b */ /* 0x000fd40000000010 */
        /* <DEDUP_REMOVED lines=9> */
.L_x_49:
[----:B------:R-:W-:Y:S05]  /*2f60*/  BSYNC.RECONVERGENT B1 ;  /* 0x0000000000017941 */ /* 0x000fea0003800200 */
.L_x_48:
        /* <DEDUP_REMOVED lines=25> */
.L_x_51:
[----:B------:R-:W-:Y:S05]  /*3100*/  BSYNC.RECONVERGENT B1 ;  /* 0x0000000000017941 */ /* 0x000fea0003800200 */
.L_x_50:
[----:B------:R-:W0:Y:S01]  /*3110*/  LDCU UR14, c[0x0][0x394] ;  /* 0x00007280ff0e77ac */ /* 0x000e220008000800 */
[----:B------:R1:W-:Y:S01]  /*3120*/  STG.E.64 desc[UR12][R6.64], R16 ;  /* 0x0000001006007986 */ /* 0x0003e2000c101b0c */
[----:B------:R-:W1:Y:S01]  /*3130*/  LDC.64 R8, c[0x0][0x380] ;  /* 0x0000e000ff087b82 */ /* 0x000e620000000a00 */
[----:B------:R-:W2:Y:S01]  /*3140*/  LDCU.64 UR10, c[0x0][0x380] ;  /* 0x00007000ff0a77ac */ /* 0x000ea20008000a00 */
[----:B0-----:R-:W-:-:S04]  /*3150*/  UIADD3 UR6, UPT, UPT, UR9, UR14, URZ ;  /* 0x0000000e09067290 */ /* 0x001fc8000fffe0ff */
[----:B------:R-:W-:-:S04]  /*3160*/  UIADD3 UR7, UP0, UPT, UR6, UR4, URZ ;  /* 0x0000000406077290 */ /* 0x000fc8000ff1e0ff */
[----:B------:R-:W-:Y:S02]  /*3170*/  ULEA.HI.X.SX32 UR8, UR6, URZ, 0x1, UP0 ;  /* 0x000000ff06087291 */ /* 0x000fe400080f0eff */
[----:B--2---:R-:W-:-:S04]  /*3180*/  ULEA UR6, UP0, UR7, UR10, 0x3 ;  /* 0x0000000a07067291 */ /* 0x004fc8000f8018ff */
[----:B------:R-:W-:Y:S02]  /*3190*/  ULEA.HI.X UR7, UR7, UR11, UR8, 0x3, UP0 ;  /* 0x0000000b07077291 */ /* 0x000fe400080f1c08 */
[----:B------:R-:W-:-:S04]  /*31a0*/  MOV R4, UR6 ;  /* 0x0000000600047c02 */ /* 0x000fc80008000f00 */
[----:B------:R-:W-:-:S06]  /*31b0*/  IMAD.U32 R5, RZ, RZ, UR7 ;  /* 0x00000007ff057e24 */ /* 0x000fcc000f8e00ff */
[----:B------:R-:W2:Y:S01]  /*31c0*/  LDG.E.64 R4, desc[UR12][R4.64+0x18] ;  /* 0x0000180c04047981 */ /* 0x000ea2000c1e1b00 */
[----:B------:R-:W-:-:S04]  /*31d0*/  VIADD R3, R3, UR14 ;  /* 0x0000000e03037c36 */ /* 0x000fc80008000000 */
[----:B-1----:R-:W-:-:S05]  /*31e0*/  IMAD.WIDE.U32 R6, R3, 0x8, R8 ;  /* 0x0000000803067825 */ /* 0x002fca00078e0008 */
[----:B------:R-:W3:Y:S01]  /*31f0*/  LDG.E.64 R26, desc[UR12][R6.64] ;  /* 0x0000000c061a7981 */ /* 0x000ee2000c1e1b00 */
[----:B------:R-:W-:Y:S01]  /*3200*/  MOV R8, 0x1 ;  /* 0x0000000100087802 */ /* 0x000fe20000000f00 */
        /* <DEDUP_REMOVED lines=20> */
.L_x_53:
[----:B------:R-:W-:Y:S05]  /*3350*/  BSYNC.RECONVERGENT B1 ;  /* 0x0000000000017941 */ /* 0x000fea0003800200 */
.L_x_52:
        /* <DEDUP_REMOVED lines=25> */
.L_x_55:
[----:B------:R-:W-:Y:S05]  /*34f0*/  BSYNC.RECONVERGENT B1 ;  /* 0x0000000000017941 */ /* 0x000fea0003800200 */
.L_x_54:
[----:B------:R1:W-:Y:S01]  /*3500*/  STG.E.64 desc[UR12][R8.64], R16 ;  /* 0x0000001008007986 */ /* 0x0003e2000c101b0c */
[----:B------:R-:W-:-:S12]  /*3510*/  UIADD3 UR4, UPT, UPT, UR4, 0x4, URZ ;  /* 0x0000000404047890 */ /* 0x000fd8000fffe0ff */
.L_x_39:
[----:B------:R-:W-:-:S13]  /*3520*/  ISETP.NE.AND P0, PT, RZ, UR5, PT ;  /* 0x00000005ff007c0c */ /* 0x000fda000bf05270 */
[----:B------:R-:W-:Y:S05]  /*3530*/  @!P0 EXIT ;  /* 0x000000000000894d */ /* 0x000fea0003800000 */
[----:B------:R-:W-:-:S09]  /*3540*/  UISETP.NE.AND UP0, UPT, UR5, 0x1, UPT ;  /* 0x000000010500788c */ /* 0x000fd2000bf05270 */
[----:B------:R-:W-:Y:S05]  /*3550*/  BRA.U !UP0, `(.L_x_56) ;  /* 0x0000000508fc7547 */ /* 0x000fea000b800000 */
[----:B------:R-:W2:Y:S01]  /*3560*/  LDCU UR5, c[0x0][0x394] ;  /* 0x00007280ff0577ac */ /* 0x000ea20008000800 */
[----:B------:R-:W4:Y:S01]  /*3570*/  LDCU.64 UR8, c[0x0][0x380] ;  /* 0x00007000ff0877ac */ /* 0x000f220008000a00 */
[----:B--2---:R-:W-:-:S04]  /*3580*/  UIMAD UR6, UR4, UR5, UR4 ;  /* 0x00000005040672a4 */ /* 0x004fc8000f8e0204 */
[----:B----4-:R-:W-:-:S06]  /*3590*/  UIMAD.WIDE UR6, UR6, 0x8, UR8 ;  /* 0x00000008060678a5 */ /* 0x010fcc000f8e0208 */
[----:B-1----:R-:W-:Y:S02]  /*35a0*/  IMAD.U32 R8, RZ, RZ, UR6 ;  /* 0x00000006ff087e24 */ /* 0x002fe4000f8e00ff */
        /* <DEDUP_REMOVED lines=29> */
.L_x_58:
[----:B------:R-:W-:Y:S05]  /*3780*/  BSYNC.RECONVERGENT B1 ;  /* 0x0000000000017941 */ /* 0x000fea0003800200 */
.L_x_57:
        /* <DEDUP_REMOVED lines=25> */
.L_x_60:
[----:B------:R-:W-:Y:S05]  /*3920*/  BSYNC.RECONVERGENT B1 ;  /* 0x0000000000017941 */ /* 0x000fea0003800200 */
.L_x_59:
[----:B------:R-:W0:Y:S01]  /*3930*/  LDCU UR10, c[0x0][0x394] ;  /* 0x00007280ff0a77ac */ /* 0x000e220008000800 */
[----:B------:R1:W-:Y:S01]  /*3940*/  STG.E.64 desc[UR12][R4.64], R16 ;  /* 0x0000001004007986 */ /* 0x0003e2000c101b0c */
[----:B------:R-:W2:Y:S01]  /*3950*/  LDC.64 R6, c[0x0][0x380] ;  /* 0x0000e000ff067b82 */ /* 0x000ea20000000a00 */
[----:B------:R-:W3:Y:S01]  /*3960*/  LDCU.64 UR8, c[0x0][0x380] ;  /* 0x00007000ff0877ac */ /* 0x000ee20008000a00 */
[----:B------:R-:W-:Y:S02]  /*3970*/  USHF.R.S32.HI UR6, URZ, 0x1f, UR4 ;  /* 0x0000001fff067899 */ /* 0x000fe40008011404 */
[----:B0-----:R-:W-:-:S04]  /*3980*/  UIMAD UR5, UR4, UR10, UR10 ;  /* 0x0000000a040572a4 */ /* 0x001fc8000f8e020a */
[----:B------:R-:W-:-:S04]  /*3990*/  UIADD3 UR7, UP0, UPT, UR4, UR5, URZ ;  /* 0x0000000504077290 */ /* 0x000fc8000ff1e0ff */
[----:B------:R-:W-:Y:S02]  /*39a0*/  ULEA.HI.X.SX32 UR6, UR5, UR6, 0x1, UP0 ;  /* 0x0000000605067291 */ /* 0x000fe400080f0eff */
[----:B---3--:R-:W-:-:S04]  /*39b0*/  ULEA UR5, UP0, UR7, UR8, 0x3 ;  /* 0x0000000807057291 */ /* 0x008fc8000f8018ff */
[----:B------:R-:W-:Y:S02]  /*39c0*/  ULEA.HI.X UR6, UR7, UR9, UR6, 0x3, UP0 ;  /* 0x0000000907067291 */ /* 0x000fe400080f1c06 */
[----:B------:R-:W-:-:S04]  /*39d0*/  IMAD.U32 R12, RZ, RZ, UR5 ;  /* 0x00000005ff0c7e24 */ /* 0x000fc8000f8e00ff */
[----:B------:R-:W-:-:S05]  /*39e0*/  MOV R13, UR6 ;  /* 0x00000006000d7c02 */ /* 0x000fca0008000f00 */
[----:B-1----:R-:W3:Y:S01]  /*39f0*/  LDG.E.64 R4, desc[UR12][R12.64+0x8] ;  /* 0x0000080c0c047981 */ /* 0x002ee2000c1e1b00 */
[----:B------:R-:W-:-:S04]  /*3a00*/  VIADD R3, R3, UR10 ;  /* 0x0000000a03037c36 */ /* 0x000fc80008000000 */
[----:B--2---:R-:W-:-:S05]  /*3a10*/  IMAD.WIDE.U32 R6, R3, 0x8, R6 ;  /* 0x0000000803067825 */ /* 0x004fca00078e0006 */
[----:B------:R-:W2:Y:S01]  /*3a20*/  LDG.E.64 R26, desc[UR12][R6.64] ;  /* 0x0000000c061a7981 */ /* 0x000ea2000c1e1b00 */
[----:B------:R-:W-:Y:S01]  /*3a30*/  HFMA2 R8, -RZ, RZ, 0, 5.9604644775390625e-08 ;  /* 0x00000001ff087431 */ /* 0x000fe200000001ff */
        /* <DEDUP_REMOVED lines=19> */
[----:B------:R-:W-:-:S07]  /*3b70*/  MOV R17, R11 ;  /* 0x0000000b00117202 */ /* 0x000fce0000000f00 */
.L_x_62:
[----:B------:R-:W-:Y:S05]  /*3b80*/  BSYNC.RECONVERGENT B1 ;  /* 0x0000000000017941 */ /* 0x000fea0003800200 */
.L_x_61:
        /* <DEDUP_REMOVED lines=21> */
[----:B------:R-:W-:Y:S02]  /*3ce0*/  MOV R19, R5 ;  /* 0x0000000500137202 */ /* 0x000fe40000000f00 */
[----:B------:R-:W-:-:S07]  /*3cf0*/  MOV R0, 0x3d10 ;  /* 0x00003d1000007802 */ /* 0x000fce0000000f00 */
[----:B------:R-:W-:Y:S05]  /*3d00*/  CALL.REL.NOINC `($__internal_0_$__cuda_sm20_div_rn_f64_full) ;  /* 0x00000004001c7944 */ /* 0x000fea0003c00000 */
[----:B------:R-:W-:-:S07]  /*3d10*/  IMAD.MOV.U32 R17, RZ, RZ, R11 ;  /* 0x000000ffff117224 */ /* 0x000fce00078e000b */
.L_x_64:
[----:B------:R-:W-:Y:S05]  /*3d20*/  BSYNC.RECONVERGENT B1 ;  /* 0x0000000000017941 */ /* 0x000fea0003800200 */
.L_x_63:
[----:B------:R2:W-:Y:S01]  /*3d30*/  STG.E.64 desc[UR12][R8.64], R16 ;  /* 0x0000001008007986 */ /* 0x0005e2000c101b0c */
[----:B------:R-:W-:-:S12]  /*3d40*/  UIADD3 UR4, UPT, UPT, UR4, 0x2, URZ ;  /* 0x0000000204047890 */ /* 0x000fd8000fffe0ff */
.L_x_56:
[----:B------:R-:W4:Y:S02]  /*3d50*/  LDC R0, c[0x0][0x390] ;  /* 0x0000e400ff007b82 */ /* 0x000f240000000800 */
[----:B----4-:R-:W-:-:S04]  /*3d60*/  LOP3.LUT R0, R0, 0x1, RZ, 0xc0, !PT ;  /* 0x0000000100007812 */ /* 0x010fc800078ec0ff */
[----:B------:R-:W-:-:S13]  /*3d70*/  ISETP.NE.U32.AND P0, PT, R0, 0x1, PT ;  /* 0x000000010000780c */ /* 0x000fda0003f05070 */
[----:B------:R-:W-:Y:S05]  /*3d80*/  @P0 EXIT ;  /* 0x000000000000094d */ /* 0x000fea0003800000 */
[----:B------:R-:W4:Y:S01]  /*3d90*/  LDCU UR5, c[0x0][0x394] ;  /* 0x00007280ff0577ac */ /* 0x000f220008000800 */
[----:B------:R-:W5:Y:S01]  /*3da0*/  LDCU.64 UR8, c[0x0][0x380] ;  /* 0x00007000ff0877ac */ /* 0x000f620008000a00 */
[----:B----4-:R-:W-:-:S04]  /*3db0*/  UIMAD UR6, UR4, UR5, UR4 ;  /* 0x00000005040672a4 */ /* 0x010fc8000f8e0204 */
[----:B-----5:R-:W-:-:S06]  /*3dc0*/  UIMAD.WIDE UR6, UR6, 0x8, UR8 ;  /* 0x00000008060678a5 */ /* 0x020fcc000f8e0208 */
[----:B------:R-:W-:Y:S01]  /*3dd0*/  MOV R4, UR6 ;  /* 0x0000000600047c02 */ /* 0x000fe20008000f00 */
[----:B------:R-:W-:-:S06]  /*3de0*/  IMAD.U32 R5, RZ, RZ, UR7 ;  /* 0x00000007ff057e24 */ /* 0x000fcc000f8e00ff */
[----:B------:R-:W4:Y:S01]  /*3df0*/  LDG.E.64 R4, desc[UR12][R4.64] ;  /* 0x0000000c04047981 */ /* 0x000f22000c1e1b00 */
[----:B---3--:R-:W-:Y:S01]  /*3e00*/  MOV R3, UR5 ;  /* 0x0000000500037c02 */ /* 0x008fe20008000f00 */
[----:B------:R-:W-:Y:S01]  /*3e10*/  IMAD.U32 R6, RZ, RZ, UR8 ;  /* 0x00000008ff067e24 */ /* 0x000fe2000f8e00ff */
[----:B------:R-:W-:-:S03]  /*3e20*/  MOV R7, UR9 ;  /* 0x0000000900077c02 */ /* 0x000fc60008000f00 */
[----:B------:R-:W-:-:S04]  /*3e30*/  IMAD R2, R3, UR4, R2 ;  /* 0x0000000403027c24 */ /* 0x000fc8000f8e0202 */
[----:B------:R-:W-:-:S05]  /*3e40*/  IMAD.WIDE.U32 R6, R2, 0x8, R6 ;  /* 0x0000000802067825 */ /* 0x000fca00078e0006 */
[----:B------:R-:W3:Y:S01]  /*3e50*/  LDG.E.64 R26, desc[UR12][R6.64] ;  /* 0x0000000c061a7981 */ /* 0x000ee2000c1e1b00 */
[----:B-12---:R-:W-:Y:S01]  /*3e60*/  IMAD.MOV.U32 R8, RZ, RZ, 0x1 ;  /* 0x00000001ff087424 */ /* 0x006fe200078e00ff */
[----:B------:R-:W-:Y:S01]  /*3e70*/  BSSY.RECONVERGENT B1, `(.L_x_65) ;  /* 0x0000014000017945 */ /* 0x000fe20003800200 */
[----:B----4-:R-:W0:Y:S01]  /*3e80*/  MUFU.RCP64H R9, R5 ;  /* 0x0000000500097308 */ /* 0x010e220000001800 */
        /* <DEDUP_REMOVED lines=18> */
.L_x_66:
[----:B------:R-:W-:Y:S05]  /*3fb0*/  BSYNC.RECONVERGENT B1 ;  /* 0x0000000000017941 */ /* 0x000fea0003800200 */
.L_x_65:
        /* <DEDUP_REMOVED lines=25> */
.L_x_68:
[----:B------:R-:W-:Y:S05]  /*4150*/  BSYNC.RECONVERGENT B1 ;  /* 0x0000000000017941 */ /* 0x000fea0003800200 */
.L_x_67:
[----:B------:R-:W-:Y:S01]  /*4160*/  STG.E.64 desc[UR12][R2.64], R16 ;  /* 0x0000001002007986 */ /* 0x000fe2000c101b0c */
[----:B------:R-:W-:Y:S05]  /*4170*/  EXIT ;  /* 0x000000000000794d */ /* 0x000fea0003800000 */
        .weak           $__internal_0_$__cuda_sm20_div_rn_f64_full
        .type           $__internal_0_$__cuda_sm20_div_rn_f64_full,@function
        .size           $__internal_0_$__cuda_sm20_div_rn_f64_full,(.L_x_75 - $__internal_0_$__cuda_sm20_div_rn_f64_full)
$__internal_0_$__cuda_sm20_div_rn_f64_full:
[C---:B------:R-:W-:Y:S01]  /*4180*/  FSETP.GEU.AND P0, PT, |R19|.reuse, 1.469367938527859385e-39, PT ;  /* 0x001000001300780b */ /* 0x040fe20003f0e200 */
[----:B------:R-:W-:Y:S01]  /*4190*/  IMAD.MOV.U32 R33, RZ, RZ, R11 ;  /* 0x000000ffff217224 */ /* 0x000fe200078e000b */
[----:B------:R-:W-:Y:S01]  /*41a0*/  LOP3.LUT R16, R19, 0x800fffff, RZ, 0xc0, !PT ;  /* 0x800fffff13107812 */ /* 0x000fe200078ec0ff */
[----:B------:R-:W-:Y:S01]  /*41b0*/  HFMA2 R30, -RZ, RZ, 0, 5.9604644775390625e-08 ;  /* 0x00000001ff1e7431 */ /* 0x000fe200000001ff */
[----:B------:R-:W-:Y:S01]  /*41c0*/  MOV R32, R26 ;  /* 0x0000001a00207202 */ /* 0x000fe20000000f00 */
[----:B------:R-:W-:Y:S01]  /*41d0*/  BSSY.RECONVERGENT B0, `(.L_x_69) ;  /* 0x0000059000007945 */ /* 0x000fe20003800200 */
[----:B------:R-:W-:Y:S01]  /*41e0*/  LOP3.LUT R17, R16, 0x3ff00000, RZ, 0xfc, !PT ;  /* 0x3ff0000010117812 */ /* 0x000fe200078efcff */
[----:B------:R-:W-:Y:S01]  /*41f0*/  IMAD.MOV.U32 R16, RZ, RZ, R18 ;  /* 0x000000ffff107224 */ /* 0x000fe200078e0012 */
[C---:B------:R-:W-:Y:S02]  /*4200*/  FSETP.GEU.AND P2, PT, |R33|.reuse, 1.469367938527859385e-39, PT ;  /* 0x001000002100780b */ /* 0x040fe40003f4e200 */
[----:B------:R-:W-:-:S02]  /*4210*/  LOP3.LUT R11, R33, 0x7ff00000, RZ, 0xc0, !PT ;  /* 0x7ff00000210b7812 */ /* 0x000fc400078ec0ff */
[----:B------:R-:W-:Y:S01]  /*4220*/  LOP3.LUT R27, R19, 0x7ff00000, RZ, 0xc0, !PT ;  /* 0x7ff00000131b7812 */ /* 0x000fe200078ec0ff */
[----:B------:R-:W-:Y:S01]  /*4230*/  @!P0 DMUL R16, R18, 8.98846567431157953865e+307 ;  /* 0x7fe0000012108828 */ /* 0x000fe20000000000 */
[----:B------:R-:W-:Y:S02]  /*4240*/  MOV R34, R32 ;  /* 0x0000002000227202 */ /* 0x000fe40000000f00 */
[----:B------:R-:W-:-:S03]  /*4250*/  ISETP.GE.U32.AND P1, PT, R11, R27, PT ;  /* 0x0000001b0b00720c */ /* 0x000fc60003f26070 */
[----:B------:R-:W0:Y:S02]  /*4260*/  MUFU.RCP64H R31, R17 ;  /* 0x00000011001f7308 */ /* 0x000e240000001800 */
[----:B------:R-:W-:Y:S02]  /*4270*/  @!P2 LOP3.LUT R26, R19, 0x7ff00000, RZ, 0xc0, !PT ;  /* 0x7ff00000131aa812 */ /* 0x000fe400078ec0ff */
[----:B------:R-:W-:Y:S02]  /*4280*/  @!P0 LOP3.LUT R27, R17, 0x7ff00000, RZ, 0xc0, !PT ;  /* 0x7ff00000111b8812 */ /* 0x000fe400078ec0ff */
[----:B------:R-:W-:Y:S01]  /*4290*/  @!P2 ISETP.GE.U32.AND P3, PT, R11, R26, PT ;  /* 0x0000001a0b00a20c */ /* 0x000fe20003f66070 */
[----:B------:R-:W-:Y:S01]  /*42a0*/  IMAD.MOV.U32 R26, RZ, RZ, 0x1ca00000 ;  /* 0x1ca00000ff1a7424 */ /* 0x000fe200078e00ff */
[----:B0-----:R-:W-:-:S08]  /*42b0*/  DFMA R28, R30, -R16, 1 ;  /* 0x3ff000001e1c742b */ /* 0x001fd00000000810 */
[----:B------:R-:W-:-:S08]  /*42c0*/  DFMA R28, R28, R28, R28 ;  /* 0x0000001c1c1c722b */ /* 0x000fd0000000001c */
[----:B------:R-:W-:Y:S01]  /*42d0*/  DFMA R30, R30, R28, R30 ;  /* 0x0000001c1e1e722b */ /* 0x000fe2000000001e */
[C---:B------:R-:W-:Y:S02]  /*42e0*/  @!P2 SEL R29, R26.reuse, 0x63400000, !P3 ;  /* 0x634000001a1da807 */ /* 0x040fe40005800000 */
[----:B------:R-:W-:Y:S02]  /*42f0*/  SEL R28, R26, 0x63400000, !P1 ;  /* 0x634000001a1c7807 */ /* 0x000fe40004800000 */
[----:B------:R-:W-:-:S03]  /*4300*/  @!P2 LOP3.LUT R29, R29, 0x80000000, R33, 0xf8, !PT ;  /* 0x800000001d1da812 */ /* 0x000fc600078ef821 */
[----:B------:R-:W-:Y:S01]  /*4310*/  DFMA R36, R30, -R16, 1 ;  /* 0x3ff000001e24742b */ /* 0x000fe20000000810 */
[----:B------:R-:W-:Y:S01]  /*4320*/  LOP3.LUT R35, R28, 0x800fffff, R33, 0xf8, !PT ;  /* 0x800fffff1c237812 */ /* 0x000fe200078ef821 */
[----:B------:R-:W-:Y:S01]  /*4330*/  @!P2 IMAD.MOV.U32 R28, RZ, RZ, RZ ;  /* 0x000000ffff1ca224 */ /* 0x000fe200078e00ff */
[----:B------:R-:W-:-:S05]  /*4340*/  @!P2 LOP3.LUT R29, R29, 0x100000, RZ, 0xfc, !PT ;  /* 0x001000001d1da812 */ /* 0x000fca00078efcff */
[----:B------:R-:W-:Y:S02]  /*4350*/  DFMA R36, R30, R36, R30 ;  /* 0x000000241e24722b */ /* 0x000fe4000000001e */
[----:B------:R-:W-:-:S08]  /*4360*/  @!P2 DFMA R34, R34, 2, -R28 ;  /* 0x400000002222a82b */ /* 0x000fd0000000081c */
[----:B------:R-:W-:-:S08]  /*4370*/  DMUL R28, R36, R34 ;  /* 0x00000022241c7228 */ /* 0x000fd00000000000 */
[----:B------:R-:W-:-:S08]  /*4380*/  DFMA R30, R28, -R16, R34 ;  /* 0x800000101c1e722b */ /* 0x000fd00000000022 */
[----:B------:R-:W-:Y:S01]  /*4390*/  DFMA R30, R36, R30, R28 ;  /* 0x0000001e241e722b */ /* 0x000fe2000000001c */
[----:B------:R-:W-:Y:S02]  /*43a0*/  MOV R28, R11 ;  /* 0x0000000b001c7202 */ /* 0x000fe40000000f00 */
[----:B------:R-:W-:-:S05]  /*43b0*/  @!P2 LOP3.LUT R28, R35, 0x7ff00000, RZ, 0xc0, !PT ;  /* 0x7ff00000231ca812 */ /* 0x000fca00078ec0ff */
[----:B------:R-:W-:-:S05]  /*43c0*/  VIADD R29, R28, 0xffffffff ;  /* 0xffffffff1c1d7836 */ /* 0x000fca0000000000 */
[----:B------:R-:W-:Y:S02]  /*43d0*/  ISETP.GT.U32.AND P0, PT, R29, 0x7feffffe, PT ;  /* 0x7feffffe1d00780c */ /* 0x000fe40003f04070 */
[----:B------:R-:W-:-:S04]  /*43e0*/  IADD3 R29, PT, PT, R27, -0x1, RZ ;  /* 0xffffffff1b1d7810 */ /* 0x000fc80007ffe0ff */
[----:B------:R-:W-:-:S13]  /*43f0*/  ISETP.GT.U32.OR P0, PT, R29, 0x7feffffe, P0 ;  /* 0x7feffffe1d00780c */ /* 0x000fda0000704470 */
[----:B------:R-:W-:Y:S05]  /*4400*/  @P0 BRA `(.L_x_70) ;  /* 0x0000000000740947 */ /* 0x000fea0003800000 */
[----:B------:R-:W-:-:S04]  /*4410*/  LOP3.LUT R27, R19, 0x7ff00000, RZ, 0xc0, !PT ;  /* 0x7ff00000131b7812 */ /* 0x000fc800078ec0ff */
[CC--:B------:R-:W-:Y:S02]  /*4420*/  VIADDMNMX R28, R11.reuse, -R27.reuse, 0xb9600000, !PT ;  /* 0xb96000000b1c7446 */ /* 0x0c0fe4000780091b */
[----:B------:R-:W-:Y:S02]  /*4430*/  ISETP.GE.U32.AND P0, PT, R11, R27, PT ;  /* 0x0000001b0b00720c */ /* 0x000fe40003f06070 */
[----:B------:R-:W-:Y:S02]  /*4440*/  VIMNMX R28, PT, PT, R28, 0x46a00000, PT ;  /* 0x46a000001c1c7848 */ /* 0x000fe40003fe0100 */
[----:B------:R-:W-:-:S05]  /*4450*/  SEL R26, R26, 0x63400000, !P0 ;  /* 0x634000001a1a7807 */ /* 0x000fca0004000000 */
[----:B------:R-:W-:Y:S02]  /*4460*/  IMAD.IADD R26, R28, 0x1, -R26 ;  /* 0x000000011c1a7824 */ /* 0x000fe400078e0a1a */
[----:B------:R-:W-:-:S03]  /*4470*/  IMAD.MOV.U32 R28, RZ, RZ, RZ ;  /* 0x000000ffff1c7224 */ /* 0x000fc600078e00ff */
[----:B------:R-:W-:-:S06]  /*4480*/  IADD3 R29, PT, PT, R26, 0x7fe00000, RZ ;  /* 0x7fe000001a1d7810 */ /* 0x000fcc0007ffe0ff */
[----:B------:R-:W-:-:S10]  /*4490*/  DMUL R36, R30, R28 ;  /* 0x0000001c1e247228 */ /* 0x000fd40000000000 */
[----:B------:R-:W-:-:S13]  /*44a0*/  FSETP.GTU.AND P0, PT, |R37|, 1.469367938527859385e-39, PT ;  /* 0x001000002500780b */ /* 0x000fda0003f0c200 */
[----:B------:R-:W-:Y:S05]  /*44b0*/  @P0 BRA `(.L_x_71) ;  /* 0x0000000000a80947 */ /* 0x000fea0003800000 */
[----:B------:R-:W-:-:S06]  /*44c0*/  DFMA R16, R30, -R16, R34 ;  /* 0x800000101e10722b */ /* 0x000fcc0000000022 */
[----:B------:R-:W-:-:S04]  /*44d0*/  MOV R16, RZ ;  /* 0x000000ff00107202 */ /* 0x000fc80000000f00 */
[C---:B------:R-:W-:Y:S02]  /*44e0*/  FSETP.NEU.AND P0, PT, R17.reuse, RZ, PT ;  /* 0x000000ff1100720b */ /* 0x040fe40003f0d000 */
[----:B------:R-:W-:-:S04]  /*44f0*/  LOP3.LUT R11, R17, 0x80000000, R19, 0x48, !PT ;  /* 0x80000000110b7812 */ /* 0x000fc800078e4813 */
[----:B------:R-:W-:-:S07]  /*4500*/  LOP3.LUT R17, R11, R29, RZ, 0xfc, !PT ;  /* 0x0000001d0b117212 */ /* 0x000fce00078efcff */
[----:B------:R-:W-:Y:S05]  /*4510*/  @!P0 BRA `(.L_x_71) ;  /* 0x0000000000908947 */ /* 0x000fea0003800000 */
[----:B------:R-:W-:Y:S01]  /*4520*/  IMAD.MOV R19, RZ, RZ, -R26 ;  /* 0x000000ffff137224 */ /* 0x000fe200078e0a1a */
[----:B------:R-:W-:Y:S01]  /*4530*/  MOV R18, RZ ;  /* 0x000000ff00127202 */ /* 0x000fe20000000f00 */
[----:B------:R-:W-:Y:S01]  /*4540*/  DMUL.RP R16, R30, R16 ;  /* 0x000000101e107228 */ /* 0x000fe20000008000 */
[----:B------:R-:W-:-:S04]  /*4550*/  IADD3 R26, PT, PT, -R26, -0x43300000, RZ ;  /* 0xbcd000001a1a7810 */ /* 0x000fc80007ffe1ff */
[----:B------:R-:W-:-:S05]  /*4560*/  DFMA R18, R36, -R18, R30 ;  /* 0x800000122412722b */ /* 0x000fca000000001e */
[----:B------:R-:W-:-:S05]  /*4570*/  LOP3.LUT R11, R17, R11, RZ, 0x3c, !PT ;  /* 0x0000000b110b7212 */ /* 0x000fca00078e3cff */
[----:B------:R-:W-:-:S04]  /*4580*/  FSETP.NEU.AND P0, PT, |R19|, R26, PT ;  /* 0x0000001a1300720b */ /* 0x000fc80003f0d200 */
[----:B------:R-:W-:Y:S02]  /*4590*/  FSEL R16, R16, R36, !P0 ;  /* 0x0000002410107208 */ /* 0x000fe40004000000 */
[----:B------:R-:W-:-:S03]  /*45a0*/  FSEL R11, R11, R37, !P0 ;  /* 0x000000250b0b7208 */ /* 0x000fc60004000000 */
[----:B------:R-:W-:Y:S01]  /*45b0*/  IMAD.MOV.U32 R36, RZ, RZ, R16 ;  /* 0x000000ffff247224 */ /* 0x000fe200078e0010 */
[----:B------:R-:W-:Y:S01]  /*45c0*/  MOV R37, R11 ;  /* 0x0000000b00257202 */ /* 0x000fe20000000f00 */
[----:B------:R-:W-:Y:S06]  /*45d0*/  BRA `(.L_x_71) ;  /* 0x0000000000607947 */ /* 0x000fec0003800000 */
.L_x_70:
[----:B------:R-:W-:-:S14]  /*45e0*/  DSETP.NAN.AND P0, PT, R32, R32, PT ;  /* 0x000000202000722a */ /* 0x000fdc0003f08000 */
[----:B------:R-:W-:Y:S05]  /*45f0*/  @P0 BRA `(.L_x_72) ;  /* 0x00000000004c0947 */ /* 0x000fea0003800000 */
[----:B------:R-:W-:-:S14]  /*4600*/  DSETP.NAN.AND P0, PT, R18, R18, PT ;  /* 0x000000121200722a */ /* 0x000fdc0003f08000 */
[----:B------:R-:W-:Y:S05]  /*4610*/  @P0 BRA `(.L_x_73) ;  /* 0x0000000000340947 */ /* 0x000fea0003800000 */
[----:B------:R-:W-:Y:S01]  /*4620*/  ISETP.NE.AND P0, PT, R28, R27, PT ;  /* 0x0000001b1c00720c */ /* 0x000fe20003f05270 */
[----:B------:R-:W-:Y:S01]  /*4630*/  IMAD.MOV.U32 R36, RZ, RZ, 0x0 ;  /* 0x00000000ff247424 */ /* 0x000fe200078e00ff */
[----:B------:R-:W-:-:S11]  /*4640*/  MOV R37, 0xfff80000 ;  /* 0xfff8000000257802 */ /* 0x000fd60000000f00 */
[----:B------:R-:W-:Y:S05]  /*4650*/  @!P0 BRA `(.L_x_71) ;  /* 0x0000000000408947 */ /* 0x000fea0003800000 */
[----:B------:R-:W-:Y:S02]  /*4660*/  ISETP.NE.AND P0, PT, R28, 0x7ff00000, PT ;  /* 0x7ff000001c00780c */ /* 0x000fe40003f05270 */
[----:B------:R-:W-:Y:S02]  /*4670*/  LOP3.LUT R18, R33, 0x80000000, R19, 0x48, !PT ;  /* 0x8000000021127812 */ /* 0x000fe400078e4813 */
[----:B------:R-:W-:-:S13]  /*4680*/  ISETP.EQ.OR P0, PT, R27, RZ, !P0 ;  /* 0x000000ff1b00720c */ /* 0x000fda0004702670 */
[----:B------:R-:W-:Y:S01]  /*4690*/  @P0 LOP3.LUT R11, R18, 0x7ff00000, RZ, 0xfc, !PT ;  /* 0x7ff00000120b0812 */ /* 0x000fe200078efcff */
[----:B------:R-:W-:Y:S01]  /*46a0*/  @!P0 IMAD.MOV.U32 R36, RZ, RZ, RZ ;  /* 0x000000ffff248224 */ /* 0x000fe200078e00ff */
[----:B------:R-:W-:Y:S01]  /*46b0*/  @!P0 MOV R37, R18 ;  /* 0x0000001200258202 */ /* 0x000fe20000000f00 */
[----:B------:R-:W-:Y:S01]  /*46c0*/  @P0 IMAD.MOV.U32 R36, RZ, RZ, RZ ;  /* 0x000000ffff240224 */ /* 0x000fe200078e00ff */
[----:B------:R-:W-:Y:S01]  /*46d0*/  @P0 MOV R37, R11 ;  /* 0x0000000b00250202 */ /* 0x000fe20000000f00 */
[----:B------:R-:W-:Y:S06]  /*46e0*/  BRA `(.L_x_71) ;  /* 0x00000000001c7947 */ /* 0x000fec0003800000 */
.L_x_73:
[----:B------:R-:W-:Y:S01]  /*46f0*/  LOP3.LUT R11, R19, 0x80000, RZ, 0xfc, !PT ;  /* 0x00080000130b7812 */ /* 0x000fe200078efcff */
[----:B------:R-:W-:-:S03]  /*4700*/  IMAD.MOV.U32 R36, RZ, RZ, R18 ;  /* 0x000000ffff247224 */ /* 0x000fc600078e0012 */
[----:B------:R-:W-:Y:S01]  /*4710*/  MOV R37, R11 ;  /* 0x0000000b00257202 */ /* 0x000fe20000000f00 */
[----:B------:R-:W-:Y:S06]  /*4720*/  BRA `(.L_x_71) ;  /* 0x00000000000c7947 */ /* 0x000fec0003800000 */
.L_x_72:
[----:B------:R-:W-:Y:S01]  /*4730*/  LOP3.LUT R11, R33, 0x80000, RZ, 0xfc, !PT ;  /* 0x00080000210b7812 */ /* 0x000fe200078efcff */
[----:B------:R-:W-:-:S03]  /*4740*/  IMAD.MOV.U32 R36, RZ, RZ, R32 ;  /* 0x000000ffff247224 */ /* 0x000fc600078e0020 */
[----:B------:R-:W-:-:S07]  /*4750*/  MOV R37, R11 ;  /* 0x0000000b00257202 */ /* 0x000fce0000000f00 */
.L_x_71:
[----:B------:R-:W-:Y:S05]  /*4760*/  BSYNC.RECONVERGENT B0 ;  /* 0x0000000000007941 */ /* 0x000fea0003800200 */
.L_x_69:
[----:B------:R-:W-:Y:S02]  /*4770*/  HFMA2 R19, -RZ, RZ, 0, 0 ;  /* 0x00000000ff137431 */ /* 0x000fe400000001ff */
[----:B------:R-:W-:Y:S01]  /*4780*/  IMAD.MOV.U32 R18, RZ, RZ, R0 ;  /* 0x000000ffff127224 */ /* 0x000fe200078e0000 */
[----:B------:R-:W-:Y:S01]  /*4790*/  MOV R11, R37 ;  /* 0x00000025000b7202 */ /* 0x000fe20000000f00 */
[----:B------:R-:W-:Y:S02]  /*47a0*/  IMAD.MOV.U32 R16, RZ, RZ, R36 ;  /* 0x000000ffff107224 */ /* 0x000fe400078e0024 */
[----:B------:R-:W-:Y:S05]  /*47b0*/  RET.REL.NODEC R18 `(_Z13inverseMatrixPdS_ii) ;  /* 0xffffffb812107950 */ /* 0x000fea0003c3ffff */
.L_x_74:
[----:B------:R-:W-:-:S00]  /*47c0*/  BRA `(.L_x_74) ;  /* 0xfffffffc00fc7947 */ /* 0x000fc0000383ffff */
[----:B------:R-:W-:-:S00]  /*47d0*/  NOP ;  /* 0x0000000000007918 */ /* 0x000fc00000000000 */
        /* <DEDUP_REMOVED lines=10> */
.L_x_75:


//--------------------- .nv.shared.reserved.0     --------------------------
	.section	.nv.shared.reserved.0,"aw",@nobits
	.weak		__nv_reservedSMEM_offset_0_alias
	.size		__nv_reservedSMEM_offset_0_alias, 0, 64
	.other		__nv_reservedSMEM_offset_0_alias,@"STO_CUDA_RESERVED_SHARED STV_DEFAULT"
__nv_reservedSMEM_offset_0_alias:
	.zero		0
	.zero		64


//--------------------- .nv.constant0._Z13inverseMatrixPdS_ii --------------------------
	.section	.nv.constant0._Z13inverseMatrixPdS_ii,"a",@progbits
	.sectionflags	@""
	.align	4
.nv.constant0._Z13inverseMatrixPdS_ii:
	.zero		920


//--------------------- SYMBOLS --------------------------

	.type		.nv.reservedSmem.offset0,@object
	.size		.nv.reservedSmem.offset0,0x4
